	.headerflags	@"EF_CUDA_TEXMODE_UNIFIED EF_CUDA_64BIT_ADDRESS EF_CUDA_SM86 EF_CUDA_VIRTUAL_SM(EF_CUDA_SM86)"
	.elftype	@"ET_EXEC"


//--------------------- .nv.info                  --------------------------
	.section	.nv.info,"",@"SHT_CUDA_INFO"
	.align	4


	//----- nvinfo : EIATTR_REGCOUNT
	.align		4
        /*0000*/ 	.byte	0x04, 0x2f
        /*0002*/ 	.short	(.L_8 - .L_7)
	.align		4
.L_7:
        /*0004*/ 	.word	index@(triton__0d1d2d3d4de5de)
        /*0008*/ 	.word	0x00000028


	//----- nvinfo : EIATTR_MAX_STACK_SIZE
	.align		4
.L_8:
        /*000c*/ 	.byte	0x04, 0x23
        /*000e*/ 	.short	(.L_10 - .L_9)
	.align		4
.L_9:
        /*0010*/ 	.word	index@($__internal_0_$__cuda_sm70_shflsync_bfly)
        /*0014*/ 	.word	0x00000000


	//----- nvinfo : EIATTR_MIN_STACK_SIZE
	.align		4
.L_10:
        /*0018*/ 	.byte	0x04, 0x12
        /*001a*/ 	.short	(.L_12 - .L_11)
	.align		4
.L_11:
        /*001c*/ 	.word	index@($__internal_0_$__cuda_sm70_shflsync_bfly)
        /*0020*/ 	.word	0x00000000


	//----- nvinfo : EIATTR_FRAME_SIZE
	.align		4
.L_12:
        /*0024*/ 	.byte	0x04, 0x11
        /*0026*/ 	.short	(.L_14 - .L_13)
	.align		4
.L_13:
        /*0028*/ 	.word	index@($__internal_0_$__cuda_sm70_shflsync_bfly)
        /*002c*/ 	.word	0x00000000


	//----- nvinfo : EIATTR_MAX_STACK_SIZE
	.align		4
.L_14:
        /*0030*/ 	.byte	0x04, 0x23
        /*0032*/ 	.short	(.L_16 - .L_15)
	.align		4
.L_15:
        /*0034*/ 	.word	index@(triton__0d1d2d3d4de5de)
        /*0038*/ 	.word	0x00000000


	//----- nvinfo : EIATTR_MIN_STACK_SIZE
	.align		4
.L_16:
        /*003c*/ 	.byte	0x04, 0x12
        /*003e*/ 	.short	(.L_18 - .L_17)
	.align		4
.L_17:
        /*0040*/ 	.word	index@(triton__0d1d2d3d4de5de)
        /*0044*/ 	.word	0x00000000


	//----- nvinfo : EIATTR_FRAME_SIZE
	.align		4
.L_18:
        /*0048*/ 	.byte	0x04, 0x11
        /*004a*/ 	.short	(.L_20 - .L_19)
	.align		4
.L_19:
        /*004c*/ 	.word	index@(triton__0d1d2d3d4de5de)
        /*0050*/ 	.word	0x00000000
.L_20:


//--------------------- .nv.info.triton__0d1d2d3d4de5de --------------------------
	.section	.nv.info.triton__0d1d2d3d4de5de,"",@"SHT_CUDA_INFO"
	.align	4


	//----- nvinfo : EIATTR_CUDA_API_VERSION
	.align		4
        /*0000*/ 	.byte	0x04, 0x37
        /*0002*/ 	.short	(.L_22 - .L_21)
.L_21:
        /*0004*/ 	.word	0x0000007b


	//----- nvinfo : EIATTR_SW2861232_WAR
	.align		4
.L_22:
        /*0008*/ 	.byte	0x01, 0x35
	.zero		2


	//----- nvinfo : EIATTR_PARAM_CBANK
	.align		4
        /*000c*/ 	.byte	0x04, 0x0a
        /*000e*/ 	.short	(.L_24 - .L_23)
	.align		4
.L_23:
        /*0010*/ 	.word	index@(.nv.constant0.triton__0d1d2d3d4de5de)
        /*0014*/ 	.short	0x0160
        /*0016*/ 	.short	0x0028


	//----- nvinfo : EIATTR_CBANK_PARAM_SIZE
	.align		4
.L_24:
        /*0018*/ 	.byte	0x03, 0x19
        /*001a*/ 	.short	0x0028


	//----- nvinfo : EIATTR_KPARAM_INFO
	.align		4
        /*001c*/ 	.byte	0x04, 0x17
        /*001e*/ 	.short	(.L_26 - .L_25)
.L_25:
        /*0020*/ 	.word	0x00000000
        /*0024*/ 	.short	0x0005
        /*0026*/ 	.short	0x0024
        /*0028*/ 	.byte	0x00, 0xf0, 0x11, 0x00


	//----- nvinfo : EIATTR_KPARAM_INFO
	.align		4
.L_26:
        /*002c*/ 	.byte	0x04, 0x17
        /*002e*/ 	.short	(.L_28 - .L_27)
.L_27:
        /*0030*/ 	.word	0x00000000
        /*0034*/ 	.short	0x0004
        /*0036*/ 	.short	0x0020
        /*0038*/ 	.byte	0x00, 0xf0, 0x11, 0x00


	//----- nvinfo : EIATTR_KPARAM_INFO
	.align		4
.L_28:
        /*003c*/ 	.byte	0x04, 0x17
        /*003e*/ 	.short	(.L_30 - .L_29)
.L_29:
        /*0040*/ 	.word	0x00000000
        /*0044*/ 	.short	0x0003
        /*0046*/ 	.short	0x0018
        /*0048*/ 	.byte	0x00, 0xf0, 0x21, 0x00


	//----- nvinfo : EIATTR_KPARAM_INFO
	.align		4
.L_30:
        /*004c*/ 	.byte	0x04, 0x17
        /*004e*/ 	.short	(.L_32 - .L_31)
.L_31:
        /*0050*/ 	.word	0x00000000
        /*0054*/ 	.short	0x0002
        /*0056*/ 	.short	0x0010
        /*0058*/ 	.byte	0x00, 0xf0, 0x21, 0x00


	//----- nvinfo : EIATTR_KPARAM_INFO
	.align		4
.L_32:
        /*005c*/ 	.byte	0x04, 0x17
        /*005e*/ 	.short	(.L_34 - .L_33)
.L_33:
        /*0060*/ 	.word	0x00000000
        /*0064*/ 	.short	0x0001
        /*0066*/ 	.short	0x0008
        /*0068*/ 	.byte	0x00, 0xf0, 0x21, 0x00


	//----- nvinfo : EIATTR_KPARAM_INFO
	.align		4
.L_34:
        /*006c*/ 	.byte	0x04, 0x17
        /*006e*/ 	.short	(.L_36 - .L_35)
.L_35:
        /*0070*/ 	.word	0x00000000
        /*0074*/ 	.short	0x0000
        /*0076*/ 	.short	0x0000
        /*0078*/ 	.byte	0x00, 0xf0, 0x21, 0x00


	//----- nvinfo : EIATTR_MAXREG_COUNT
	.align		4
.L_36:
        /*007c*/ 	.byte	0x03, 0x1b
        /*007e*/ 	.short	0x00ff


	//----- nvinfo : EIATTR_EXTERNS
	.align		4
        /*0080*/ 	.byte	0x04, 0x0f
        /*0082*/ 	.short	(.L_38 - .L_37)


	//   ....[0]....
	.align		4
.L_37:
        /*0084*/ 	.word	index@(__assertfail)


	//----- nvinfo : EIATTR_COOP_GROUP_MASK_REGIDS
	.align		4
.L_38:
        /*0088*/ 	.byte	0x04, 0x29
        /*008a*/ 	.short	(.L_40 - .L_39)


	//   ....[0]....
.L_39:
        /*008c*/ 	.word	0xffffffff


	//   ....[1]....
        /*0090*/ 	.word	0xffffffff


	//   ....[2]....
        /*0094*/ 	.word	0xffffffff


	//   ....[3]....
        /*0098*/ 	.word	0xffffffff


	//----- nvinfo : EIATTR_COOP_GROUP_INSTR_OFFSETS
	.align		4
.L_40:
        /*009c*/ 	.byte	0x04, 0x28
        /*009e*/ 	.short	(.L_42 - .L_41)


	//   ....[0]....
.L_41:
        /*00a0*/ 	.word	0x000070e0


	//   ....[1]....
        /*00a4*/ 	.word	0x00007100


	//   ....[2]....
        /*00a8*/ 	.word	0x00008290


	//   ....[3]....
        /*00ac*/ 	.word	0x000082d0


	//----- nvinfo : EIATTR_EXIT_INSTR_OFFSETS
	.align		4
.L_42:
        /*00b0*/ 	.byte	0x04, 0x1c
        /*00b2*/ 	.short	(.L_44 - .L_43)


	//   ....[0]....
.L_43:
        /*00b4*/ 	.word	0x00007f30


	//   ....[1]....
        /*00b8*/ 	.word	0x00008230


	//----- nvinfo : EIATTR_MAX_THREADS
	.align		4
.L_44:
        /*00bc*/ 	.byte	0x04, 0x05
        /*00be*/ 	.short	(.L_46 - .L_45)
.L_45:
        /*00c0*/ 	.word	0x00000100
        /*00c4*/ 	.word	0x00000001
        /*00c8*/ 	.word	0x00000001


	//----- nvinfo : EIATTR_CRS_STACK_SIZE
	.align		4
.L_46:
        /*00cc*/ 	.byte	0x04, 0x1e
        /*00ce*/ 	.short	(.L_48 - .L_47)
.L_47:
        /*00d0*/ 	.word	0x00000000
.L_48:


//--------------------- .nv.rel.action            --------------------------
	.section	.nv.rel.action,"",@"SHT_CUDA_RELOCINFO"
	.align	8
	.sectionentsize	8
        /*0000*/ 	.byte	0x73, 0x00, 0x00, 0x00, 0x00, 0x00, 0x00, 0x00, 0x00, 0x00, 0x00, 0x11, 0x25, 0x00, 0x05, 0x36


//--------------------- .nv.constant0.triton__0d1d2d3d4de5de --------------------------
	.section	.nv.constant0.triton__0d1d2d3d4de5de,"a",@progbits
	.align	4
.nv.constant0.triton__0d1d2d3d4de5de:
	.zero		392


//--------------------- .text.triton__0d1d2d3d4de5de --------------------------
	.section	.text.triton__0d1d2d3d4de5de,"ax",@progbits
	.sectioninfo	@"SHI_REGISTERS=40"
	.align	128
        .global         triton__0d1d2d3d4de5de
        .type           triton__0d1d2d3d4de5de,@function
        .size           triton__0d1d2d3d4de5de,(.L_x_12 - triton__0d1d2d3d4de5de)
        .other          triton__0d1d2d3d4de5de,@"STO_CUDA_ENTRY STV_DEFAULT"
triton__0d1d2d3d4de5de:
.text.triton__0d1d2d3d4de5de:
[----:B------:R-:W-:-:S02]  /*0000*/  MOV R1, c[0x0][0x28] ;  /* 0x00000a0000017a02 */ /* 0x000fc40000000f00 */
[----:B------:R-:W0:Y:S01]  /*0010*/  S2R R18, SR_CTAID.X ;  /* 0x0000000000127919 */ /* 0x000e220000002500 */
[----:B------:R-:W-:Y:S01]  /*0020*/  MOV R2, 0x8 ;  /* 0x0000000800027802 */ /* 0x000fe20000000f00 */
[----:B------:R-:W-:Y:S02]  /*0030*/  ULDC.64 UR36, c[0x0][0x118] ;  /* 0x0000460000247ab9 */ /* 0x000fe40000000a00 */
[----:B------:R-:W1:Y:S01]  /*0040*/  S2R R6, SR_TID.X ;  /* 0x0000000000067919 */ /* 0x000e620000002100 */
[----:B0-----:R-:W-:-:S04]  /*0050*/  SHF.L.U32 R3, R18, 0x6, RZ ;  /* 0x0000000612037819 */ /* 0x001fc800000006ff */
[--C-:B-1----:R-:W-:Y:S02]  /*0060*/  LOP3.LUT R4, R3, 0x3f, R6.reuse, 0xf8, !PT ;  /* 0x0000003f03047812 */ /* 0x102fe400078ef806 */
[----:B------:R-:W-:-:S03]  /*0070*/  SHF.R.U32.HI R0, RZ, 0x2, R6 ;  /* 0x00000002ff007819 */ /* 0x000fc60000011606 */
[----:B------:R-:W-:Y:S01]  /*0080*/  IMAD.WIDE R4, R4, R2, c[0x0][0x160] ;  /* 0x0000580004047625 */ /* 0x000fe200078e0202 */
[----:B------:R-:W-:-:S04]  /*0090*/  SGXT.U32 R0, R0, 0x6 ;  /* 0x000000060000781a */ /* 0x000fc80000000000 */
[----:B------:R-:W-:Y:S01]  /*00a0*/  LOP3.LUT R3, R3, R0, RZ, 0xfc, !PT ;  /* 0x0000000003037212 */ /* 0x000fe200078efcff */
[----:B------:R-:W2:Y:S04]  /*00b0*/  LDG.E.EL.64 R4, [R4.64] ;  /* 0x0000002404047981 */ /* 0x000ea8000c2e1b00 */
[----:B------:R-:W-:-:S06]  /*00c0*/  IMAD.WIDE R2, R3, R2, c[0x0][0x160] ;  /* 0x0000580003027625 */ /* 0x000fcc00078e0202 */
[----:B------:R-:W3:Y:S01]  /*00d0*/  LDG.E.EL.64 R2, [R2.64] ;  /* 0x0000002402027981 */ /* 0x000ee2000c2e1b00 */
[----:B------:R-:W-:Y:S01]  /*00e0*/  BSSY B6, `(.L_x_2) ;  /* 0x00006fe000067945 */ /* 0x000fe20003800000 */
[----:B--2---:R-:W-:Y:S02]  /*00f0*/  IADD3 R7, P1, R4, 0x46600, RZ ;  /* 0x0004660004077810 */ /* 0x004fe40007f3e0ff */
[----:B------:R-:W-:Y:S02]  /*0100*/  ISETP.GE.AND P0, PT, R5, RZ, PT ;  /* 0x000000ff0500720c */ /* 0x000fe40003f06270 */
[-C--:B------:R-:W-:Y:S02]  /*0110*/  IADD3.X R9, RZ, R5.reuse, RZ, P1, !PT ;  /* 0x00000005ff097210 */ /* 0x080fe40000ffe4ff */
[----:B------:R-:W-:Y:S02]  /*0120*/  SEL R0, R7, R4, !P0 ;  /* 0x0000000407007207 */ /* 0x000fe40004000000 */
[----:B------:R-:W-:-:S02]  /*0130*/  SEL R7, R9, R5, !P0 ;  /* 0x0000000509077207 */ /* 0x000fc40004000000 */
[----:B------:R-:W-:Y:S02]  /*0140*/  ISETP.GT.U32.AND P0, PT, R0, 0x465ff, PT ;  /* 0x000465ff0000780c */ /* 0x000fe40003f04070 */
[----:B---3--:R-:W-:Y:S02]  /*0150*/  IADD3 R11, P2, R2, 0x46600, RZ ;  /* 0x00046600020b7810 */ /* 0x008fe40007f5e0ff */
[----:B------:R-:W-:Y:S02]  /*0160*/  ISETP.GE.AND P1, PT, R3, RZ, PT ;  /* 0x000000ff0300720c */ /* 0x000fe40003f26270 */
[----:B------:R-:W-:Y:S02]  /*0170*/  ISETP.GT.U32.AND.EX P3, PT, R7, RZ, PT, P0 ;  /* 0x000000ff0700720c */ /* 0x000fe40003f64100 */
[----:B------:R-:W-:Y:S02]  /*0180*/  IADD3.X R13, RZ, R3, RZ, P2, !PT ;  /* 0x00000003ff0d7210 */ /* 0x000fe400017fe4ff */
[----:B------:R-:W-:-:S02]  /*0190*/  SEL R24, R11, R2, !P1 ;  /* 0x000000020b187207 */ /* 0x000fc40004800000 */
[----:B------:R-:W-:-:S03]  /*01a0*/  SEL R2, R13, R3, !P1 ;  /* 0x000000030d027207 */ /* 0x000fc60004800000 */
[----:B------:R-:W-:-:S04]  /*01b0*/  IMAD.WIDE.U32 R24, R24, 0x2400, RZ ;  /* 0x0000240018187825 */ /* 0x000fc800078e00ff */
[----:B------:R-:W-:Y:S01]  /*01c0*/  IMAD R3, R2, 0x2400, RZ ;  /* 0x0000240002037824 */ /* 0x000fe200078e02ff */
[----:B------:R-:W-:Y:S02]  /*01d0*/  LOP3.LUT R4, R6, 0x3, RZ, 0xc0, !PT ;  /* 0x0000000306047812 */ /* 0x000fe400078ec0ff */
[----:B------:R-:W-:Y:S02]  /*01e0*/  P2R R23, PR, RZ, 0x8 ;  /* 0x00000008ff177803 */ /* 0x000fe40000000000 */
[----:B------:R-:W-:Y:S01]  /*01f0*/  IADD3 R2, R25, R3, RZ ;  /* 0x0000000319027210 */ /* 0x000fe20007ffe0ff */
[----:B------:R-:W-:Y:S05]  /*0200*/  @P3 BRA `(.L_x_3) ;  /* 0x00006c6000003947 */ /* 0x000fea0003800000 */
[----:B------:R-:W-:-:S05]  /*0210*/  IMAD.WIDE.U32 R4, R4, 0x4, RZ ;  /* 0x0000000404047825 */ /* 0x000fca00078e00ff */
[----:B------:R-:W-:Y:S02]  /*0220*/  LOP3.LUT R4, R24, R4, RZ, 0xfc, !PT ;  /* 0x0000000418047212 */ /* 0x000fe400078efcff */
[----:B------:R-:W-:Y:S02]  /*0230*/  LOP3.LUT R5, R2, R5, RZ, 0xfc, !PT ;  /* 0x0000000502057212 */ /* 0x000fe400078efcff */
[----:B------:R-:W-:-:S04]  /*0240*/  IADD3 R4, P0, R4, c[0x0][0x168], RZ ;  /* 0x00005a0004047a10 */ /* 0x000fc80007f1e0ff */
[----:B------:R-:W-:-:S05]  /*0250*/  IADD3.X R5, R5, c[0x0][0x16c], RZ, P0, !PT ;  /* 0x00005b0005057a10 */ /* 0x000fca00007fe4ff */
[----:B------:R-:W2:Y:S04]  /*0260*/  LDG.E.EL R0, [R4.64] ;  /* 0x0000002404007981 */ /* 0x000ea8000c2e1900 */
[----:B------:R-:W3:Y:S04]  /*0270*/  LDG.E.EL R35, [R4.64+0x10] ;  /* 0x0000102404237981 */ /* 0x000ee8000c2e1900 */
[----:B------:R-:W4:Y:S04]  /*0280*/  LDG.E.EL R31, [R4.64+0x20] ;  /* 0x00002024041f7981 */ /* 0x000f28000c2e1900 */
[----:B------:R-:W5:Y:S04]  /*0290*/  LDG.E.EL R32, [R4.64+0x30] ;  /* 0x0000302404207981 */ /* 0x000f68000c2e1900 */
        /* <DEDUP_REMOVED lines=23> */
[----:B------:R-:W5:Y:S01]  /*0410*/  LDG.E.EL R33, [R4.64+0x1b0] ;  /* 0x0001b02404217981 */ /* 0x000f62000c2e1900 */
[----:B--2---:R-:W-:Y:S01]  /*0420*/  FMUL R0, R0, 48 ;  /* 0x4240000000007820 */ /* 0x004fe20000400000 */
[----:B---3--:R-:W-:-:S03]  /*0430*/  FMUL R35, R35, 48 ;  /* 0x4240000023237820 */ /* 0x008fc60000400000 */
[----:B------:R-:W-:Y:S01]  /*0440*/  FFMA R0, R0, R0, RZ ;  /* 0x0000000000007223 */ /* 0x000fe200000000ff */
[----:B----4-:R-:W-:-:S03]  /*0450*/  FMUL R31, R31, 48 ;  /* 0x424000001f1f7820 */ /* 0x010fc60000400000 */
[----:B------:R-:W-:Y:S02]  /*0460*/  FFMA R0, R35, R35, R0 ;  /* 0x0000002323007223 */ /* 0x000fe40000000000 */
[----:B------:R-:W2:Y:S02]  /*0470*/  LDG.E.EL R35, [R4.64+0x1c0] ;  /* 0x0001c02404237981 */ /* 0x000ea4000c2e1900 */
[----:B------:R-:W-:Y:S01]  /*0480*/  FFMA R0, R31, R31, R0 ;  /* 0x0000001f1f007223 */ /* 0x000fe20000000000 */
[----:B-----5:R-:W-:Y:S02]  /*0490*/  FMUL R31, R32, 48 ;  /* 0x42400000201f7820 */ /* 0x020fe40000400000 */
[----:B------:R-:W3:Y:S02]  /*04a0*/  LDG.E.EL R32, [R4.64+0x1d0] ;  /* 0x0001d02404207981 */ /* 0x000ee4000c2e1900 */
[----:B------:R-:W-:Y:S01]  /*04b0*/  FFMA R0, R31, R31, R0 ;  /* 0x0000001f1f007223 */ /* 0x000fe20000000000 */
[----:B------:R-:W-:Y:S01]  /*04c0*/  FMUL R31, R34, 48 ;  /* 0x42400000221f7820 */ /* 0x000fe20000400000 */
[----:B------:R-:W-:-:S03]  /*04d0*/  FMUL R27, R27, 48 ;  /* 0x424000001b1b7820 */ /* 0x000fc60000400000 */
[----:B------:R-:W-:Y:S01]  /*04e0*/  FFMA R0, R31, R31, R0 ;  /* 0x0000001f1f007223 */ /* 0x000fe20000000000 */
[----:B------:R-:W-:Y:S02]  /*04f0*/  FMUL R31, R26, 48 ;  /* 0x424000001a1f7820 */ /* 0x000fe40000400000 */
[----:B------:R-:W4:Y:S01]  /*0500*/  LDG.E.EL R26, [R4.64+0x220] ;  /* 0x00022024041a7981 */ /* 0x000f22000c2e1900 */
[----:B------:R-:W-:-:S03]  /*0510*/  FFMA R0, R27, R27, R0 ;  /* 0x0000001b1b007223 */ /* 0x000fc60000000000 */
[----:B------:R-:W5:Y:S01]  /*0520*/  LDG.E.EL R27, [R4.64+0x1e0] ;  /* 0x0001e024041b7981 */ /* 0x000f62000c2e1900 */
[----:B------:R-:W-:Y:S01]  /*0530*/  FFMA R0, R31, R31, R0 ;  /* 0x0000001f1f007223 */ /* 0x000fe20000000000 */
[----:B------:R-:W-:Y:S02]  /*0540*/  FMUL R37, R20, 48 ;  /* 0x4240000014257820 */ /* 0x000fe40000400000 */
[----:B------:R-:W4:Y:S02]  /*0550*/  LDG.E.EL R31, [R4.64+0x1f0] ;  /* 0x0001f024041f7981 */ /* 0x000f24000c2e1900 */
[----:B------:R-:W-:Y:S02]  /*0560*/  FFMA R37, R37, R37, R0 ;  /* 0x0000002525257223 */ /* 0x000fe40000000000 */
[----:B------:R-:W4:Y:S01]  /*0570*/  LDG.E.EL R0, [R4.64+0x200] ;  /* 0x0002002404007981 */ /* 0x000f22000c2e1900 */
[----:B------:R-:W-:-:S03]  /*0580*/  FMUL R20, R21, 48 ;  /* 0x4240000015147820 */ /* 0x000fc60000400000 */
[----:B------:R-:W4:Y:S01]  /*0590*/  LDG.E.EL R21, [R4.64+0x210] ;  /* 0x0002102404157981 */ /* 0x000f22000c2e1900 */
[----:B------:R-:W-:Y:S01]  /*05a0*/  FFMA R37, R20, R20, R37 ;  /* 0x0000001414257223 */ /* 0x000fe20000000025 */
[----:B------:R-:W-:Y:S01]  /*05b0*/  FMUL R20, R19, 48 ;  /* 0x4240000013147820 */ /* 0x000fe20000400000 */
[----:B------:R-:W-:Y:S01]  /*05c0*/  FMUL R16, R16, 48 ;  /* 0x4240000010107820 */ /* 0x000fe20000400000 */
[----:B------:R-:W4:Y:S02]  /*05d0*/  LDG.E.EL R19, [R4.64+0x260] ;  /* 0x0002602404137981 */ /* 0x000f24000c2e1900 */
[----:B------:R-:W-:Y:S01]  /*05e0*/  FFMA R37, R20, R20, R37 ;  /* 0x0000001414257223 */ /* 0x000fe20000000025 */
[----:B------:R-:W-:Y:S01]  /*05f0*/  FMUL R20, R3, 48 ;  /* 0x4240000003147820 */ /* 0x000fe20000400000 */
[----:B------:R-:W-:Y:S01]  /*0600*/  FMUL R6, R6, 48 ;  /* 0x4240000006067820 */ /* 0x000fe20000400000 */
[----:B------:R-:W4:Y:S02]  /*0610*/  LDG.E.EL R3, [R4.64+0x230] ;  /* 0x0002302404037981 */ /* 0x000f24000c2e1900 */
[----:B------:R-:W-:-:S02]  /*0620*/  FFMA R37, R20, R20, R37 ;  /* 0x0000001414257223 */ /* 0x000fc40000000025 */
[----:B------:R-:W4:Y:S02]  /*0630*/  LDG.E.EL R20, [R4.64+0x240] ;  /* 0x0002402404147981 */ /* 0x000f24000c2e1900 */
[----:B------:R-:W-:-:S04]  /*0640*/  FFMA R37, R16, R16, R37 ;  /* 0x0000001010257223 */ /* 0x000fc80000000025 */
[----:B------:R-:W-:Y:S02]  /*0650*/  FFMA R37, R6, R6, R37 ;  /* 0x0000000606257223 */ /* 0x000fe40000000025 */
[----:B------:R-:W4:Y:S01]  /*0660*/  LDG.E.EL R6, [R4.64+0x250] ;  /* 0x0002502404067981 */ /* 0x000f22000c2e1900 */
[----:B------:R-:W-:Y:S01]  /*0670*/  FMUL R16, R15, 48 ;  /* 0x424000000f107820 */ /* 0x000fe20000400000 */
[----:B------:R-:W-:Y:S02]  /*0680*/  FMUL R8, R8, 48 ;  /* 0x4240000008087820 */ /* 0x000fe40000400000 */
[----:B------:R-:W4:Y:S01]  /*0690*/  LDG.E.EL R15, [R4.64+0x280] ;  /* 0x00028024040f7981 */ /* 0x000f22000c2e1900 */
[----:B------:R-:W-:-:S03]  /*06a0*/  FFMA R37, R16, R16, R37 ;  /* 0x0000001010257223 */ /* 0x000fc60000000025 */
[----:B------:R-:W4:Y:S01]  /*06b0*/  LDG.E.EL R16, [R4.64+0x270] ;  /* 0x0002702404107981 */ /* 0x000f22000c2e1900 */
[----:B------:R-:W-:Y:S01]  /*06c0*/  FFMA R37, R8, R8, R37 ;  /* 0x0000000808257223 */ /* 0x000fe20000000025 */
[----:B------:R-:W-:Y:S02]  /*06d0*/  FMUL R8, R7, 48 ;  /* 0x4240000007087820 */ /* 0x000fe40000400000 */
[----:B------:R-:W4:Y:S02]  /*06e0*/  LDG.E.EL R7, [R4.64+0x290] ;  /* 0x0002902404077981 */ /* 0x000f24000c2e1900 */
[----:B------:R-:W-:Y:S02]  /*06f0*/  FFMA R37, R8, R8, R37 ;  /* 0x0000000808257223 */ /* 0x000fe40000000025 */
[----:B------:R-:W4:Y:S01]  /*0700*/  LDG.E.EL R8, [R4.64+0x2a0] ;  /* 0x0002a02404087981 */ /* 0x000f22000c2e1900 */
[----:B------:R-:W-:Y:S01]  /*0710*/  FMUL R14, R14, 48 ;  /* 0x424000000e0e7820 */ /* 0x000fe20000400000 */
[----:B------:R-:W-:-:S03]  /*0720*/  FMUL R12, R12, 48 ;  /* 0x424000000c0c7820 */ /* 0x000fc60000400000 */
[----:B------:R-:W-:Y:S02]  /*0730*/  FFMA R37, R14, R14, R37 ;  /* 0x0000000e0e257223 */ /* 0x000fe40000000025 */
[----:B------:R-:W4:Y:S02]  /*0740*/  LDG.E.EL R14, [R4.64+0x2b0] ;  /* 0x0002b024040e7981 */ /* 0x000f24000c2e1900 */
[----:B------:R-:W-:Y:S02]  /*0750*/  FFMA R37, R12, R12, R37 ;  /* 0x0000000c0c257223 */ /* 0x000fe40000000025 */
[----:B------:R-:W4:Y:S01]  /*0760*/  LDG.E.EL R12, [R4.64+0x2c0] ;  /* 0x0002c024040c7981 */ /* 0x000f22000c2e1900 */
[----:B------:R-:W-:Y:S01]  /*0770*/  FMUL R34, R11, 48 ;  /* 0x424000000b227820 */ /* 0x000fe20000400000 */
[----:B------:R-:W-:Y:S02]  /*0780*/  FMUL R10, R10, 48 ;  /* 0x424000000a0a7820 */ /* 0x000fe40000400000 */
[----:B------:R-:W4:Y:S01]  /*0790*/  LDG.E.EL R11, [R4.64+0x2d0] ;  /* 0x0002d024040b7981 */ /* 0x000f22000c2e1900 */
[----:B------:R-:W-:-:S04]  /*07a0*/  FFMA R37, R34, R34, R37 ;  /* 0x0000002222257223 */ /* 0x000fc80000000025 */
[----:B------:R-:W-:Y:S02]  /*07b0*/  FFMA R37, R10, R10, R37 ;  /* 0x0000000a0a257223 */ /* 0x000fe40000000025 */
[----:B------:R-:W4:Y:S01]  /*07c0*/  LDG.E.EL R10, [R4.64+0x2e0] ;  /* 0x0002e024040a7981 */ /* 0x000f22000c2e1900 */
[----:B------:R-:W-:-:S03]  /*07d0*/  FMUL R34, R9, 48 ;  /* 0x4240000009227820 */ /* 0x000fc60000400000 */
[----:B------:R-:W4:Y:S01]  /*07e0*/  LDG.E.EL R9, [R4.64+0x2f0] ;  /* 0x0002f02404097981 */ /* 0x000f22000c2e1900 */
[----:B------:R-:W-:Y:S01]  /*07f0*/  FFMA R37, R34, R34, R37 ;  /* 0x0000002222257223 */ /* 0x000fe20000000025 */
[----:B------:R-:W-:Y:S02]  /*0800*/  FMUL R34, R13, 48 ;  /* 0x424000000d227820 */ /* 0x000fe40000400000 */
[----:B------:R-:W4:Y:S02]  /*0810*/  LDG.E.EL R13, [R4.64+0x300] ;  /* 0x00030024040d7981 */ /* 0x000f24000c2e1900 */
[----:B------:R-:W-:Y:S01]  /*0820*/  FFMA R37, R34, R34, R37 ;  /* 0x0000002222257223 */ /* 0x000fe20000000025 */
[----:B------:R-:W-:Y:S02]  /*0830*/  FMUL R34, R17, 48 ;  /* 0x4240000011227820 */ /* 0x000fe40000400000 */
[----:B------:R-:W4:Y:S01]  /*0840*/  LDG.E.EL R17, [R4.64+0x310] ;  /* 0x0003102404117981 */ /* 0x000f22000c2e1900 */
[----:B------:R-:W-:Y:S01]  /*0850*/  FMUL R22, R22, 48 ;  /* 0x4240000016167820 */ /* 0x000fe20000400000 */
[----:B------:R-:W-:-:S04]  /*0860*/  FFMA R37, R34, R34, R37 ;  /* 0x0000002222257223 */ /* 0x000fc80000000025 */
[----:B------:R-:W-:Y:S02]  /*0870*/  FFMA R37, R22, R22, R37 ;  /* 0x0000001616257223 */ /* 0x000fe40000000025 */
[----:B------:R-:W4:Y:S01]  /*0880*/  LDG.E.EL R22, [R4.64+0x320] ;  /* 0x0003202404167981 */ /* 0x000f22000c2e1900 */
[----:B------:R-:W-:-:S04]  /*0890*/  FMUL R28, R28, 48 ;  /* 0x424000001c1c7820 */ /* 0x000fc80000400000 */
        /* <DEDUP_REMOVED lines=10> */
[----:B------:R-:W-:-:S03]  /*0940*/  FFMA R37, R34, R34, R37 ;  /* 0x0000002222257223 */ /* 0x000fc60000000025 */
[----:B------:R-:W4:Y:S01]  /*0950*/  LDG.E.EL R34, [R4.64+0x360] ;  /* 0x0003602404227981 */ /* 0x000f22000c2e1900 */
[----:B--2---:R-:W-:-:S03]  /*0960*/  FMUL R36, R35, 48 ;  /* 0x4240000023247820 */ /* 0x004fc60000400000 */
[----:B------:R0:W2:Y:S01]  /*0970*/  LDG.E.EL R35, [R4.64+0x23f0] ;  /* 0x0023f02404237981 */ /* 0x0000a2000c2e1900 */
[----:B------:R-:W-:Y:S01]  /*0980*/  FFMA R37, R36, R36, R37 ;  /* 0x0000002424257223 */ /* 0x000fe20000000025 */
[----:B---3--:R-:W-:-:S04]  /*0990*/  FMUL R32, R32, 48 ;  /* 0x4240000020207820 */ /* 0x008fc80000400000 */
[----:B------:R-:W-:Y:S02]  /*09a0*/  FFMA R37, R32, R32, R37 ;  /* 0x0000002020257223 */ /* 0x000fe40000000025 */
[----:B------:R-:W3:Y:S01]  /*09b0*/  LDG.E.EL R32, [R4.64+0x380] ;  /* 0x0003802404207981 */ /* 0x000ee2000c2e1900 */
[----:B-----5:R-:W-:Y:S01]  /*09c0*/  FMUL R36, R27, 48 ;  /* 0x424000001b247820 */ /* 0x020fe20000400000 */
[----:B----4-:R-:W-:Y:S02]  /*09d0*/  FMUL R26, R26, 48 ;  /* 0x424000001a1a7820 */ /* 0x010fe40000400000 */
[----:B------:R-:W4:Y:S01]  /*09e0*/  LDG.E.EL R27, [R4.64+0x3b0] ;  /* 0x0003b024041b7981 */ /* 0x000f22000c2e1900 */
[----:B------:R-:W-:Y:S01]  /*09f0*/  FFMA R37, R36, R36, R37 ;  /* 0x0000002424257223 */ /* 0x000fe20000000025 */
[----:B------:R-:W-:Y:S02]  /*0a00*/  FMUL R36, R31, 48 ;  /* 0x424000001f247820 */ /* 0x000fe40000400000 */
[----:B------:R-:W5:Y:S01]  /*0a10*/  LDG.E.EL R31, [R4.64+0x390] ;  /* 0x00039024041f7981 */ /* 0x000f62000c2e1900 */
[----:B------:R-:W-:Y:S01]  /*0a20*/  FMUL R0, R0, 48 ;  /* 0x4240000000007820 */ /* 0x000fe20000400000 */
[----:B------:R-:W-:-:S04]  /*0a30*/  FFMA R37, R36, R36, R37 ;  /* 0x0000002424257223 */ /* 0x000fc80000000025 */
[----:B------:R-:W-:Y:S01]  /*0a40*/  FFMA R37, R0, R0, R37 ;  /* 0x0000000000257223 */ /* 0x000fe20000000025 */
[----:B------:R-:W-:Y:S02]  /*0a50*/  FMUL R0, R21, 48 ;  /* 0x4240000015007820 */ /* 0x000fe40000400000 */
[----:B------:R-:W2:Y:S02]  /*0a60*/  LDG.E.EL R21, [R4.64+0x3f0] ;  /* 0x0003f02404157981 */ /* 0x000ea4000c2e1900 */
[----:B------:R-:W-:Y:S02]  /*0a70*/  FFMA R37, R0, R0, R37 ;  /* 0x0000000000257223 */ /* 0x000fe40000000025 */
[----:B------:R-:W2:Y:S02]  /*0a80*/  LDG.E.EL R0, [R4.64+0x3a0] ;  /* 0x0003a02404007981 */ /* 0x000ea4000c2e1900 */
[----:B------:R-:W-:Y:S01]  /*0a90*/  FFMA R37, R26, R26, R37 ;  /* 0x0000001a1a257223 */ /* 0x000fe20000000025 */
[----:B------:R-:W-:Y:S01]  /*0aa0*/  FMUL R26, R3, 48 ;  /* 0x42400000031a7820 */ /* 0x000fe20000400000 */
[----:B------:R-:W-:Y:S01]  /*0ab0*/  FMUL R20, R20, 48 ;  /* 0x4240000014147820 */ /* 0x000fe20000400000 */
[----:B------:R-:W4:Y:S02]  /*0ac0*/  LDG.E.EL R3, [R4.64+0x3c0] ;  /* 0x0003c02404037981 */ /* 0x000f24000c2e1900 */
[----:B------:R-:W-:-:S02]  /*0ad0*/  FFMA R37, R26, R26, R37 ;  /* 0x0000001a1a257223 */ /* 0x000fc40000000025 */
[----:B------:R-:W4:Y:S02]  /*0ae0*/  LDG.E.EL R26, [R4.64+0x3d0] ;  /* 0x0003d024041a7981 */ /* 0x000f24000c2e1900 */
[----:B------:R-:W-:Y:S01]  /*0af0*/  FFMA R37, R20, R20, R37 ;  /* 0x0000001414257223 */ /* 0x000fe20000000025 */
[----:B------:R-:W-:-:S04]  /*0b00*/  FMUL R6, R6, 48 ;  /* 0x4240000006067820 */ /* 0x000fc80000400000 */
        /* <DEDUP_REMOVED lines=8> */
[----:B------:R-:W-:Y:S01]  /*0b90*/  FMUL R16, R15, 48 ;  /* 0x424000000f107820 */ /* 0x000fe20000400000 */
[----:B------:R-:W-:Y:S01]  /*0ba0*/  FMUL R8, R8, 48 ;  /* 0x4240000008087820 */ /* 0x000fe20000400000 */
[----:B------:R-:W4:Y:S02]  /*0bb0*/  LDG.E.EL R15, [R4.64+0x450] ;  /* 0x00045024040f7981 */ /* 0x000f24000c2e1900 */
[----:B------:R-:W-:Y:S01]  /*0bc0*/  FFMA R37, R16, R16, R37 ;  /* 0x0000001010257223 */ /* 0x000fe20000000025 */
[----:B------:R-:W-:Y:S02]  /*0bd0*/  FMUL R16, R7, 48 ;  /* 0x4240000007107820 */ /* 0x000fe40000400000 */
[----:B------:R-:W4:Y:S02]  /*0be0*/  LDG.E.EL R7, [R4.64+0x420] ;  /* 0x0004202404077981 */ /* 0x000f24000c2e1900 */
[----:B------:R-:W-:-:S02]  /*0bf0*/  FFMA R37, R16, R16, R37 ;  /* 0x0000001010257223 */ /* 0x000fc40000000025 */
        /* <DEDUP_REMOVED lines=9> */
[----:B------:R-:W-:-:S03]  /*0c90*/  FMUL R36, R11, 48 ;  /* 0x424000000b247820 */ /* 0x000fc60000400000 */
[----:B------:R-:W4:Y:S01]  /*0ca0*/  LDG.E.EL R11, [R4.64+0x480] ;  /* 0x00048024040b7981 */ /* 0x000f22000c2e1900 */
[----:B------:R-:W-:Y:S01]  /*0cb0*/  FMUL R10, R10, 48 ;  /* 0x424000000a0a7820 */ /* 0x000fe20000400000 */
        /* <DEDUP_REMOVED lines=24> */
[----:B------:R-:W-:-:S04]  /*0e40*/  FMUL R34, R34, 48 ;  /* 0x4240000022227820 */ /* 0x000fc80000400000 */
[----:B------:R-:W-:Y:S02]  /*0e50*/  FFMA R37, R34, R34, R37 ;  /* 0x0000002222257223 */ /* 0x000fe40000000025 */
[----:B------:R-:W4:Y:S01]  /*0e60*/  LDG.E.EL R34, [R4.64+0x510] ;  /* 0x0005102404227981 */ /* 0x000f22000c2e1900 */
[----:B------:R-:W-:-:S03]  /*0e70*/  FMUL R36, R33, 48 ;  /* 0x4240000021247820 */ /* 0x000fc60000400000 */
[----:B------:R-:W4:Y:S01]  /*0e80*/  LDG.E.EL R33, [R4.64+0x520] ;  /* 0x0005202404217981 */ /* 0x000f22000c2e1900 */
[----:B------:R-:W-:Y:S01]  /*0e90*/  FFMA R37, R36, R36, R37 ;  /* 0x0000002424257223 */ /* 0x000fe20000000025 */
[----:B---3--:R-:W-:-:S04]  /*0ea0*/  FMUL R32, R32, 48 ;  /* 0x4240000020207820 */ /* 0x008fc80000400000 */
[----:B------:R-:W-:Y:S02]  /*0eb0*/  FFMA R37, R32, R32, R37 ;  /* 0x0000002020257223 */ /* 0x000fe40000000025 */
[----:B------:R-:W3:Y:S01]  /*0ec0*/  LDG.E.EL R32, [R4.64+0x530] ;  /* 0x0005302404207981 */ /* 0x000ee2000c2e1900 */
[----:B-----5:R-:W-:-:S03]  /*0ed0*/  FMUL R36, R31, 48 ;  /* 0x424000001f247820 */ /* 0x020fc60000400000 */
[----:B------:R-:W5:Y:S01]  /*0ee0*/  LDG.E.EL R31, [R4.64+0x540] ;  /* 0x00054024041f7981 */ /* 0x000f62000c2e1900 */
[----:B------:R-:W-:Y:S01]  /*0ef0*/  FFMA R37, R36, R36, R37 ;  /* 0x0000002424257223 */ /* 0x000fe20000000025 */
[----:B--2---:R-:W-:-:S04]  /*0f00*/  FMUL R0, R0, 48 ;  /* 0x4240000000007820 */ /* 0x004fc80000400000 */
[----:B------:R-:W-:Y:S02]  /*0f10*/  FFMA R37, R0, R0, R37 ;  /* 0x0000000000257223 */ /* 0x000fe40000000025 */
[----:B------:R-:W2:Y:S01]  /*0f20*/  LDG.E.EL R0, [R4.64+0x550] ;  /* 0x0005502404007981 */ /* 0x000ea2000c2e1900 */
[----:B----4-:R-:W-:Y:S01]  /*0f30*/  FMUL R36, R27, 48 ;  /* 0x424000001b247820 */ /* 0x010fe20000400000 */
[----:B------:R-:W-:-:S03]  /*0f40*/  FMUL R26, R26, 48 ;  /* 0x424000001a1a7820 */ /* 0x000fc60000400000 */
[----:B------:R-:W-:Y:S01]  /*0f50*/  FFMA R37, R36, R36, R37 ;  /* 0x0000002424257223 */ /* 0x000fe20000000025 */
[----:B------:R-:W-:Y:S01]  /*0f60*/  FMUL R36, R3, 48 ;  /* 0x4240000003247820 */ /* 0x000fe20000400000 */
[----:B------:R-:W4:Y:S03]  /*0f70*/  LDG.E.EL R27, [R4.64+0x590] ;  /* 0x00059024041b7981 */ /* 0x000f26000c2e1900 */
[----:B------:R-:W-:Y:S01]  /*0f80*/  FFMA R37, R36, R36, R37 ;  /* 0x0000002424257223 */ /* 0x000fe20000000025 */
[----:B------:R-:W4:Y:S01]  /*0f90*/  LDG.E.EL R3, [R4.64+0x560] ;  /* 0x0005602404037981 */ /* 0x000f22000c2e1900 */
[----:B------:R-:W-:Y:S02]  /*0fa0*/  FMUL R6, R6, 48 ;  /* 0x4240000006067820 */ /* 0x000fe40000400000 */
        /* <DEDUP_REMOVED lines=15> */
[----:B------:R-:W-:Y:S01]  /*10a0*/  FFMA R37, R20, R20, R37 ;  /* 0x0000001414257223 */ /* 0x000fe20000000025 */
[----:B------:R-:W-:Y:S01]  /*10b0*/  FMUL R16, R16, 48 ;  /* 0x4240000010107820 */ /* 0x000fe20000400000 */
[----:B------:R-:W4:Y:S02]  /*10c0*/  LDG.E.EL R20, [R4.64+0x5d0] ;  /* 0x0005d02404147981 */ /* 0x000f24000c2e1900 */
[----:B------:R-:W-:-:S02]  /*10d0*/  FFMA R37, R8, R8, R37 ;  /* 0x0000000808257223 */ /* 0x000fc40000000025 */
[----:B------:R-:W4:Y:S02]  /*10e0*/  LDG.E.EL R8, [R4.64+0x5c0] ;  /* 0x0005c02404087981 */ /* 0x000f24000c2e1900 */
[----:B------:R-:W-:Y:S01]  /*10f0*/  FFMA R37, R16, R16, R37 ;  /* 0x0000001010257223 */ /* 0x000fe20000000025 */
[----:B------:R-:W-:Y:S01]  /*1100*/  FMUL R16, R15, 48 ;  /* 0x424000000f107820 */ /* 0x000fe20000400000 */
[----:B------:R-:W-:Y:S01]  /*1110*/  FMUL R14, R14, 48 ;  /* 0x424000000e0e7820 */ /* 0x000fe20000400000 */
[----:B------:R-:W4:Y:S02]  /*1120*/  LDG.E.EL R15, [R4.64+0x600] ;  /* 0x00060024040f7981 */ /* 0x000f24000c2e1900 */
[----:B------:R-:W-:Y:S02]  /*1130*/  FFMA R37, R16, R16, R37 ;  /* 0x0000001010257223 */ /* 0x000fe40000000025 */
[----:B------:R-:W4:Y:S01]  /*1140*/  LDG.E.EL R16, [R4.64+0x5f0] ;  /* 0x0005f02404107981 */ /* 0x000f22000c2e1900 */
[----:B------:R-:W-:Y:S01]  /*1150*/  FMUL R12, R12, 48 ;  /* 0x424000000c0c7820 */ /* 0x000fe20000400000 */
[----:B------:R-:W-:-:S02]  /*1160*/  FFMA R37, R14, R14, R37 ;  /* 0x0000000e0e257223 */ /* 0x000fc40000000025 */
        /* <DEDUP_REMOVED lines=45> */
[----:B----4-:R-:W-:-:S03]  /*1440*/  FMUL R36, R3, 48 ;  /* 0x4240000003247820 */ /* 0x010fc60000400000 */
[----:B------:R-:W4:Y:S01]  /*1450*/  LDG.E.EL R3, [R4.64+0x710] ;  /* 0x0007102404037981 */ /* 0x000f22000c2e1900 */
[----:B------:R-:W-:Y:S01]  /*1460*/  FFMA R37, R36, R36, R37 ;  /* 0x0000002424257223 */ /* 0x000fe20000000025 */
[----:B------:R-:W-:-:S04]  /*1470*/  FMUL R6, R6, 48 ;  /* 0x4240000006067820 */ /* 0x000fc80000400000 */
[----:B------:R-:W-:Y:S02]  /*1480*/  FFMA R37, R6, R6, R37 ;  /* 0x0000000606257223 */ /* 0x000fe40000000025 */
[----:B------:R-:W4:Y:S01]  /*1490*/  LDG.E.EL R6, [R4.64+0x720] ;  /* 0x0007202404067981 */ /* 0x000f22000c2e1900 */
[----:B------:R-:W-:-:S04]  /*14a0*/  FMUL R26, R26, 48 ;  /* 0x424000001a1a7820 */ /* 0x000fc80000400000 */
[----:B------:R-:W-:Y:S01]  /*14b0*/  FFMA R37, R26, R26, R37 ;  /* 0x0000001a1a257223 */ /* 0x000fe20000000025 */
[----:B------:R-:W-:Y:S02]  /*14c0*/  FMUL R26, R27, 48 ;  /* 0x424000001b1a7820 */ /* 0x000fe40000400000 */
[----:B------:R-:W4:Y:S02]  /*14d0*/  LDG.E.EL R27, [R4.64+0x740] ;  /* 0x00074024041b7981 */ /* 0x000f24000c2e1900 */
[----:B------:R-:W-:Y:S01]  /*14e0*/  FFMA R37, R26, R26, R37 ;  /* 0x0000001a1a257223 */ /* 0x000fe20000000025 */
[----:B------:R-:W-:Y:S02]  /*14f0*/  FMUL R26, R7, 48 ;  /* 0x42400000071a7820 */ /* 0x000fe40000400000 */
[----:B------:R-:W4:Y:S02]  /*1500*/  LDG.E.EL R7, [R4.64+0x730] ;  /* 0x0007302404077981 */ /* 0x000f24000c2e1900 */
[----:B------:R-:W-:Y:S01]  /*1510*/  FFMA R37, R26, R26, R37 ;  /* 0x0000001a1a257223 */ /* 0x000fe20000000025 */
[----:B------:R-:W-:Y:S01]  /*1520*/  FMUL R26, R21, 48 ;  /* 0x42400000151a7820 */ /* 0x000fe20000400000 */
[----:B------:R-:W-:Y:S01]  /*1530*/  FMUL R8, R8, 48 ;  /* 0x4240000008087820 */ /* 0x000fe20000400000 */
[----:B------:R-:W4:Y:S02]  /*1540*/  LDG.E.EL R21, [R4.64+0x760] ;  /* 0x0007602404157981 */ /* 0x000f24000c2e1900 */
        /* <DEDUP_REMOVED lines=10> */
[----:B------:R-:W4:Y:S02]  /*15f0*/  LDG.E.EL R20, [R4.64+0x780] ;  /* 0x0007802404147981 */ /* 0x000f24000c2e1900 */
[----:B------:R-:W-:Y:S01]  /*1600*/  FFMA R37, R16, R16, R37 ;  /* 0x0000001010257223 */ /* 0x000fe20000000025 */
[----:B------:R-:W-:Y:S01]  /*1610*/  FMUL R16, R15, 48 ;  /* 0x424000000f107820 */ /* 0x000fe20000400000 */
[----:B------:R-:W-:Y:S01]  /*1620*/  FMUL R14, R14, 48 ;  /* 0x424000000e0e7820 */ /* 0x000fe20000400000 */
[----:B------:R-:W-:Y:S01]  /*1630*/  FMUL R12, R12, 48 ;  /* 0x424000000c0c7820 */ /* 0x000fe20000400000 */
[----:B------:R-:W4:Y:S01]  /*1640*/  LDG.E.EL R15, [R4.64+0x7b0] ;  /* 0x0007b024040f7981 */ /* 0x000f22000c2e1900 */
[----:B------:R-:W-:-:S03]  /*1650*/  FFMA R37, R16, R16, R37 ;  /* 0x0000001010257223 */ /* 0x000fc60000000025 */
        /* <DEDUP_REMOVED lines=59> */
[----:B------:R-:W-:-:S04]  /*1a10*/  FMUL R8, R8, 48 ;  /* 0x4240000008087820 */ /* 0x000fc80000400000 */
[----:B------:R-:W-:Y:S01]  /*1a20*/  FFMA R37, R8, R8, R37 ;  /* 0x0000000808257223 */ /* 0x000fe20000000025 */
[----:B------:R-:W-:Y:S01]  /*1a30*/  FMUL R8, R21, 48 ;  /* 0x4240000015087820 */ /* 0x000fe20000400000 */
[----:B------:R-:W-:Y:S01]  /*1a40*/  FMUL R26, R26, 48 ;  /* 0x424000001a1a7820 */ /* 0x000fe20000400000 */
[----:B------:R-:W4:Y:S02]  /*1a50*/  LDG.E.EL R21, [R4.64+0x900] ;  /* 0x0009002404157981 */ /* 0x000f24000c2e1900 */
[----:B------:R-:W-:Y:S02]  /*1a60*/  FFMA R37, R8, R8, R37 ;  /* 0x0000000808257223 */ /* 0x000fe40000000025 */
[----:B------:R-:W4:Y:S01]  /*1a70*/  LDG.E.EL R8, [R4.64+0x8f0] ;  /* 0x0008f02404087981 */ /* 0x000f22000c2e1900 */
[----:B------:R-:W-:Y:S01]  /*1a80*/  FMUL R20, R20, 48 ;  /* 0x4240000014147820 */ /* 0x000fe20000400000 */
[----:B------:R-:W-:Y:S02]  /*1a90*/  FFMA R37, R26, R26, R37 ;  /* 0x0000001a1a257223 */ /* 0x000fe40000000025 */
[----:B------:R-:W4:Y:S02]  /*1aa0*/  LDG.E.EL R26, [R4.64+0x910] ;  /* 0x00091024041a7981 */ /* 0x000f24000c2e1900 */
[----:B------:R-:W-:Y:S01]  /*1ab0*/  FFMA R37, R20, R20, R37 ;  /* 0x0000001414257223 */ /* 0x000fe20000000025 */
[----:B------:R-:W-:Y:S01]  /*1ac0*/  FMUL R20, R19, 48 ;  /* 0x4240000013147820 */ /* 0x000fe20000400000 */
        /* <DEDUP_REMOVED lines=19> */
[----:B------:R-:W-:-:S02]  /*1c00*/  FFMA R37, R10, R10, R37 ;  /* 0x0000000a0a257223 */ /* 0x000fc40000000025 */
        /* <DEDUP_REMOVED lines=46> */
[----:B------:R-:W-:-:S04]  /*1ef0*/  FMUL R8, R8, 48 ;  /* 0x4240000008087820 */ /* 0x000fc80000400000 */
        /* <DEDUP_REMOVED lines=82> */
[----:B------:R-:W-:Y:S02]  /*2420*/  FMUL R8, R21, 48 ;  /* 0x4240000015087820 */ /* 0x000fe40000400000 */
[----:B------:R-:W4:Y:S02]  /*2430*/  LDG.E.EL R21, [R4.64+0xc60] ;  /* 0x000c602404157981 */ /* 0x000f24000c2e1900 */
[----:B------:R-:W-:Y:S01]  /*2440*/  FFMA R37, R8, R8, R37 ;  /* 0x0000000808257223 */ /* 0x000fe20000000025 */
[----:B------:R-:W-:Y:S01]  /*2450*/  FMUL R26, R26, 48 ;  /* 0x424000001a1a7820 */ /* 0x000fe20000400000 */
[----:B------:R-:W4:Y:S03]  /*2460*/  LDG.E.EL R8, [R4.64+0xc50] ;  /* 0x000c502404087981 */ /* 0x000f26000c2e1900 */
[----:B------:R-:W-:Y:S01]  /*2470*/  FFMA R37, R26, R26, R37 ;  /* 0x0000001a1a257223 */ /* 0x000fe20000000025 */
[----:B------:R-:W-:-:S02]  /*2480*/  FMUL R26, R27, 48 ;  /* 0x424000001b1a7820 */ /* 0x000fc40000400000 */
[----:B------:R-:W4:Y:S01]  /*2490*/  LDG.E.EL R27, [R4.64+0xc80] ;  /* 0x000c8024041b7981 */ /* 0x000f22000c2e1900 */
[----:B------:R-:W-:Y:S01]  /*24a0*/  FMUL R20, R20, 48 ;  /* 0x4240000014147820 */ /* 0x000fe20000400000 */
[----:B------:R-:W-:Y:S02]  /*24b0*/  FFMA R37, R26, R26, R37 ;  /* 0x0000001a1a257223 */ /* 0x000fe40000000025 */
[----:B------:R-:W4:Y:S02]  /*24c0*/  LDG.E.EL R26, [R4.64+0xc70] ;  /* 0x000c7024041a7981 */ /* 0x000f24000c2e1900 */
[----:B------:R-:W-:Y:S01]  /*24d0*/  FFMA R37, R20, R20, R37 ;  /* 0x0000001414257223 */ /* 0x000fe20000000025 */
[----:B------:R-:W-:Y:S02]  /*24e0*/  FMUL R20, R19, 48 ;  /* 0x4240000013147820 */ /* 0x000fe40000400000 */
        /* <DEDUP_REMOVED lines=11> */
[----:B------:R-:W-:-:S04]  /*25a0*/  FFMA R37, R14, R14, R37 ;  /* 0x0000000e0e257223 */ /* 0x000fc80000000025 */
[----:B------:R-:W-:Y:S01]  /*25b0*/  FFMA R37, R12, R12, R37 ;  /* 0x0000000c0c257223 */ /* 0x000fe20000000025 */
[----:B------:R-:W-:Y:S02]  /*25c0*/  FMUL R12, R9, 48 ;  /* 0x42400000090c7820 */ /* 0x000fe40000400000 */
[----:B------:R-:W4:Y:S02]  /*25d0*/  LDG.E.EL R9, [R4.64+0xcc0] ;  /* 0x000cc02404097981 */ /* 0x000f24000c2e1900 */
[----:B------:R-:W-:Y:S01]  /*25e0*/  FFMA R37, R12, R12, R37 ;  /* 0x0000000c0c257223 */ /* 0x000fe20000000025 */
[----:B------:R-:W-:Y:S02]  /*25f0*/  FMUL R12, R10, 48 ;  /* 0x424000000a0c7820 */ /* 0x000fe40000400000 */
[----:B------:R-:W4:Y:S02]  /*2600*/  LDG.E.EL R10, [R4.64+0xcd0] ;  /* 0x000cd024040a7981 */ /* 0x000f24000c2e1900 */
[----:B------:R-:W-:Y:S01]  /*2610*/  FFMA R37, R12, R12, R37 ;  /* 0x0000000c0c257223 */ /* 0x000fe20000000025 */
[----:B------:R-:W-:-:S02]  /*2620*/  FMUL R12, R11, 48 ;  /* 0x424000000b0c7820 */ /* 0x000fc40000400000 */
[----:B------:R-:W4:Y:S02]  /*2630*/  LDG.E.EL R11, [R4.64+0xce0] ;  /* 0x000ce024040b7981 */ /* 0x000f24000c2e1900 */
[----:B------:R-:W-:Y:S02]  /*2640*/  FFMA R37, R12, R12, R37 ;  /* 0x0000000c0c257223 */ /* 0x000fe40000000025 */
[----:B------:R-:W4:Y:S01]  /*2650*/  LDG.E.EL R12, [R4.64+0xcf0] ;  /* 0x000cf024040c7981 */ /* 0x000f22000c2e1900 */
[----:B------:R-:W-:-:S03]  /*2660*/  FMUL R14, R13, 48 ;  /* 0x424000000d0e7820 */ /* 0x000fc60000400000 */
[----:B------:R-:W4:Y:S01]  /*2670*/  LDG.E.EL R13, [R4.64+0xd00] ;  /* 0x000d0024040d7981 */ /* 0x000f22000c2e1900 */
[----:B------:R-:W-:-:S03]  /*2680*/  FFMA R37, R14, R14, R37 ;  /* 0x0000000e0e257223 */ /* 0x000fc60000000025 */
[----:B------:R-:W4:Y:S01]  /*2690*/  LDG.E.EL R14, [R4.64+0xd10] ;  /* 0x000d1024040e7981 */ /* 0x000f22000c2e1900 */
[----:B------:R-:W-:-:S03]  /*26a0*/  FMUL R36, R17, 48 ;  /* 0x4240000011247820 */ /* 0x000fc60000400000 */
        /* <DEDUP_REMOVED lines=47> */
[----:B------:R-:W4:Y:S02]  /*29a0*/  LDG.E.EL R27, [R4.64+0xe30] ;  /* 0x000e3024041b7981 */ /* 0x000f24000c2e1900 */
[----:B------:R-:W-:Y:S01]  /*29b0*/  FFMA R37, R26, R26, R37 ;  /* 0x0000001a1a257223 */ /* 0x000fe20000000025 */
[----:B------:R-:W-:Y:S01]  /*29c0*/  FMUL R20, R20, 48 ;  /* 0x4240000014147820 */ /* 0x000fe20000400000 */
[----:B------:R-:W4:Y:S03]  /*29d0*/  LDG.E.EL R26, [R4.64+0xe20] ;  /* 0x000e2024041a7981 */ /* 0x000f26000c2e1900 */
[----:B------:R-:W-:Y:S01]  /*29e0*/  FFMA R37, R20, R20, R37 ;  /* 0x0000001414257223 */ /* 0x000fe20000000025 */
[----:B------:R-:W-:Y:S02]  /*29f0*/  FMUL R20, R19, 48 ;  /* 0x4240000013147820 */ /* 0x000fe40000400000 */
        /* <DEDUP_REMOVED lines=259> */
[----:B------:R-:W-:-:S02]  /*3a30*/  FFMA R37, R16, R16, R37 ;  /* 0x0000001010257223 */ /* 0x000fc40000000025 */
[----:B------:R-:W4:Y:S01]  /*3a40*/  LDG.E.EL R16, [R4.64+0x1390] ;  /* 0x0013902404107981 */ /* 0x000f22000c2e1900 */
[----:B------:R-:W-:Y:S01]  /*3a50*/  FMUL R20, R20, 48 ;  /* 0x4240000014147820 */ /* 0x000fe20000400000 */
[----:B------:R-:W-:-:S03]  /*3a60*/  FMUL R22, R22, 48 ;  /* 0x4240000016167820 */ /* 0x000fc60000400000 */
[----:B------:R-:W-:Y:S01]  /*3a70*/  FFMA R37, R20, R20, R37 ;  /* 0x0000001414257223 */ /* 0x000fe20000000025 */
[----:B------:R-:W-:Y:S02]  /*3a80*/  FMUL R20, R21, 48 ;  /* 0x4240000015147820 */ /* 0x000fe40000400000 */
[----:B------:R-:W4:Y:S01]  /*3a90*/  LDG.E.EL R21, [R4.64+0x13d0] ;  /* 0x0013d02404157981 */ /* 0x000f22000c2e1900 */
[----:B------:R-:W-:Y:S01]  /*3aa0*/  FFMA R37, R22, R22, R37 ;  /* 0x0000001616257223 */ /* 0x000fe20000000025 */
[----:B------:R-:W-:-:S03]  /*3ab0*/  FMUL R26, R26, 48 ;  /* 0x424000001a1a7820 */ /* 0x000fc60000400000 */
[----:B------:R-:W-:Y:S02]  /*3ac0*/  FFMA R37, R20, R20, R37 ;  /* 0x0000001414257223 */ /* 0x000fe40000000025 */
[----:B------:R-:W4:Y:S01]  /*3ad0*/  LDG.E.EL R20, [R4.64+0x13c0] ;  /* 0x0013c02404147981 */ /* 0x000f22000c2e1900 */
[----:B------:R-:W-:Y:S01]  /*3ae0*/  FMUL R22, R27, 48 ;  /* 0x424000001b167820 */ /* 0x000fe20000400000 */
[----:B------:R-:W-:Y:S01]  /*3af0*/  FFMA R37, R26, R26, R37 ;  /* 0x0000001a1a257223 */ /* 0x000fe20000000025 */
[----:B------:R-:W-:Y:S01]  /*3b00*/  FMUL R28, R28, 48 ;  /* 0x424000001c1c7820 */ /* 0x000fe20000400000 */
[----:B------:R-:W4:Y:S02]  /*3b10*/  LDG.E.EL R26, [R4.64+0x13f0] ;  /* 0x0013f024041a7981 */ /* 0x000f24000c2e1900 */
[----:B------:R-:W-:Y:S02]  /*3b20*/  FFMA R37, R22, R22, R37 ;  /* 0x0000001616257223 */ /* 0x000fe40000000025 */
[----:B------:R-:W4:Y:S02]  /*3b30*/  LDG.E.EL R22, [R4.64+0x13e0] ;  /* 0x0013e02404167981 */ /* 0x000f24000c2e1900 */
[----:B------:R-:W-:Y:S01]  /*3b40*/  FFMA R37, R28, R28, R37 ;  /* 0x0000001c1c257223 */ /* 0x000fe20000000025 */
[----:B------:R-:W-:Y:S01]  /*3b50*/  FMUL R28, R29, 48 ;  /* 0x424000001d1c7820 */ /* 0x000fe20000400000 */
[----:B------:R-:W4:Y:S03]  /*3b60*/  LDG.E.EL R27, [R4.64+0x1400] ;  /* 0x00140024041b7981 */ /* 0x000f26000c2e1900 */
[----:B------:R-:W-:Y:S01]  /*3b70*/  FFMA R37, R28, R28, R37 ;  /* 0x0000001c1c257223 */ /* 0x000fe20000000025 */
[----:B------:R-:W4:Y:S04]  /*3b80*/  LDG.E.EL R29, [R4.64+0x1420] ;  /* 0x00142024041d7981 */ /* 0x000f28000c2e1900 */
[----:B------:R-:W4:Y:S01]  /*3b90*/  LDG.E.EL R28, [R4.64+0x1410] ;  /* 0x00141024041c7981 */ /* 0x000f22000c2e1900 */
[----:B------:R-:W-:-:S04]  /*3ba0*/  FMUL R30, R30, 48 ;  /* 0x424000001e1e7820 */ /* 0x000fc80000400000 */
        /* <DEDUP_REMOVED lines=84> */
[----:B------:R-:W-:-:S03]  /*40f0*/  FFMA R37, R34, R34, R37 ;  /* 0x0000002222257223 */ /* 0x000fc60000000025 */
        /* <DEDUP_REMOVED lines=145> */
[----:B------:R-:W-:-:S02]  /*4a10*/  FMUL R22, R27, 48 ;  /* 0x424000001b167820 */ /* 0x000fc40000400000 */
[----:B------:R-:W4:Y:S01]  /*4a20*/  LDG.E.EL R27, [R4.64+0x1910] ;  /* 0x00191024041b7981 */ /* 0x000f22000c2e1900 */
[----:B------:R-:W-:Y:S01]  /*4a30*/  FFMA R37, R26, R26, R37 ;  /* 0x0000001a1a257223 */ /* 0x000fe20000000025 */
[----:B------:R-:W-:-:S03]  /*4a40*/  FMUL R28, R28, 48 ;  /* 0x424000001c1c7820 */ /* 0x000fc60000400000 */
[----:B------:R-:W-:Y:S01]  /*4a50*/  FFMA R37, R22, R22, R37 ;  /* 0x0000001616257223 */ /* 0x000fe20000000025 */
[----:B------:R-:W4:Y:S04]  /*4a60*/  LDG.E.EL R26, [R4.64+0x1900] ;  /* 0x00190024041a7981 */ /* 0x000f28000c2e1900 */
[----:B------:R-:W4:Y:S01]  /*4a70*/  LDG.E.EL R22, [R4.64+0x18f0] ;  /* 0x0018f02404167981 */ /* 0x000f22000c2e1900 */
[----:B------:R-:W-:Y:S01]  /*4a80*/  FFMA R37, R28, R28, R37 ;  /* 0x0000001c1c257223 */ /* 0x000fe20000000025 */
[----:B------:R-:W-:Y:S01]  /*4a90*/  FMUL R34, R34, 48 ;  /* 0x4240000022227820 */ /* 0x000fe20000400000 */
[----:B------:R-:W-:Y:S01]  /*4aa0*/  FMUL R28, R29, 48 ;  /* 0x424000001d1c7820 */ /* 0x000fe20000400000 */
[----:B------:R-:W-:Y:S01]  /*4ab0*/  FMUL R30, R30, 48 ;  /* 0x424000001e1e7820 */ /* 0x000fe20000400000 */
[----:B------:R-:W4:Y:S01]  /*4ac0*/  LDG.E.EL R29, [R4.64+0x1930] ;  /* 0x00193024041d7981 */ /* 0x000f22000c2e1900 */
[----:B------:R-:W-:-:S04]  /*4ad0*/  FFMA R37, R34, R34, R37 ;  /* 0x0000002222257223 */ /* 0x000fc80000000025 */
[----:B------:R-:W-:Y:S02]  /*4ae0*/  FFMA R37, R28, R28, R37 ;  /* 0x0000001c1c257223 */ /* 0x000fe40000000025 */
[----:B------:R-:W4:Y:S02]  /*4af0*/  LDG.E.EL R28, [R4.64+0x1920] ;  /* 0x00192024041c7981 */ /* 0x000f24000c2e1900 */
[----:B------:R-:W-:Y:S02]  /*4b00*/  FFMA R37, R30, R30, R37 ;  /* 0x0000001e1e257223 */ /* 0x000fe40000000025 */
[----:B------:R-:W4:Y:S01]  /*4b10*/  LDG.E.EL R30, [R4.64+0x1940] ;  /* 0x00194024041e7981 */ /* 0x000f22000c2e1900 */
[----:B------:R-:W-:-:S03]  /*4b20*/  FMUL R34, R33, 48 ;  /* 0x4240000021227820 */ /* 0x000fc60000400000 */
[----:B------:R-:W4:Y:S01]  /*4b30*/  LDG.E.EL R33, [R4.64+0x1950] ;  /* 0x0019502404217981 */ /* 0x000f22000c2e1900 */
[----:B------:R-:W-:-:S03]  /*4b40*/  FFMA R37, R34, R34, R37 ;  /* 0x0000002222257223 */ /* 0x000fc60000000025 */
[----:B------:R-:W4:Y:S01]  /*4b50*/  LDG.E.EL R34, [R4.64+0x1960] ;  /* 0x0019602404227981 */ /* 0x000f22000c2e1900 */
        /* <DEDUP_REMOVED lines=56> */
[----:B------:R-:W-:Y:S01]  /*4ee0*/  FFMA R37, R20, R20, R37 ;  /* 0x0000001414257223 */ /* 0x000fe20000000025 */
[----:B------:R-:W-:Y:S01]  /*4ef0*/  FMUL R22, R22, 48 ;  /* 0x4240000016167820 */ /* 0x000fe20000400000 */
[----:B------:R-:W4:Y:S03]  /*4f00*/  LDG.E.EL R20, [R4.64+0x1a80] ;  /* 0x001a802404147981 */ /* 0x000f26000c2e1900 */
[----:B------:R-:W-:Y:S01]  /*4f10*/  FFMA R37, R22, R22, R37 ;  /* 0x0000001616257223 */ /* 0x000fe20000000025 */
[----:B------:R-:W-:-:S02]  /*4f20*/  FMUL R22, R27, 48 ;  /* 0x424000001b167820 */ /* 0x000fc40000400000 */
[----:B------:R-:W4:Y:S01]  /*4f30*/  LDG.E.EL R27, [R4.64+0x1ac0] ;  /* 0x001ac024041b7981 */ /* 0x000f22000c2e1900 */
[----:B------:R-:W-:-:S03]  /*4f40*/  FFMA R37, R26, R26, R37 ;  /* 0x0000001a1a257223 */ /* 0x000fc60000000025 */
[----:B------:R-:W4:Y:S01]  /*4f50*/  LDG.E.EL R26, [R4.64+0x1ab0] ;  /* 0x001ab024041a7981 */ /* 0x000f22000c2e1900 */
[----:B------:R-:W-:Y:S01]  /*4f60*/  FFMA R37, R22, R22, R37 ;  /* 0x0000001616257223 */ /* 0x000fe20000000025 */
[----:B------:R-:W-:Y:S02]  /*4f70*/  FMUL R28, R28, 48 ;  /* 0x424000001c1c7820 */ /* 0x000fe40000400000 */
        /* <DEDUP_REMOVED lines=77> */
[----:B------:R-:W-:Y:S01]  /*5450*/  FFMA R37, R26, R26, R37 ;  /* 0x0000001a1a257223 */ /* 0x000fe20000000025 */
        /* <DEDUP_REMOVED lines=9> */
[----:B------:R-:W-:Y:S01]  /*54f0*/  FMUL R34, R34, 48 ;  /* 0x4240000022227820 */ /* 0x000fe20000400000 */
[----:B------:R-:W4:Y:S02]  /*5500*/  LDG.E.EL R28, [R4.64+0x1c80] ;  /* 0x001c8024041c7981 */ /* 0x000f24000c2e1900 */
[----:B------:R-:W-:Y:S01]  /*5510*/  FFMA R37, R30, R30, R37 ;  /* 0x0000001e1e257223 */ /* 0x000fe20000000025 */
[----:B------:R-:W-:-:S02]  /*5520*/  FMUL R30, R33, 48 ;  /* 0x42400000211e7820 */ /* 0x000fc40000400000 */
[----:B------:R-:W4:Y:S01]  /*5530*/  LDG.E.EL R33, [R4.64+0x1cd0] ;  /* 0x001cd02404217981 */ /* 0x000f22000c2e1900 */
[----:B------:R-:W-:-:S03]  /*5540*/  FFMA R37, R34, R34, R37 ;  /* 0x0000002222257223 */ /* 0x000fc60000000025 */
[----:B------:R-:W4:Y:S01]  /*5550*/  LDG.E.EL R34, [R4.64+0x1cc0] ;  /* 0x001cc02404227981 */ /* 0x000f22000c2e1900 */
[----:B------:R-:W-:Y:S01]  /*5560*/  FFMA R37, R30, R30, R37 ;  /* 0x0000001e1e257223 */ /* 0x000fe20000000025 */
[----:B---3--:R-:W-:Y:S02]  /*5570*/  FMUL R30, R32, 48 ;  /* 0x42400000201e7820 */ /* 0x008fe40000400000 */
[----:B------:R-:W3:Y:S02]  /*5580*/  LDG.E.EL R32, [R4.64+0x1ca0] ;  /* 0x001ca02404207981 */ /* 0x000ee4000c2e1900 */
        /* <DEDUP_REMOVED lines=54> */
[----:B------:R-:W-:Y:S01]  /*58f0*/  FFMA R37, R20, R20, R37 ;  /* 0x0000001414257223 */ /* 0x000fe20000000025 */
[----:B------:R-:W-:Y:S01]  /*5900*/  FMUL R26, R26, 48 ;  /* 0x424000001a1a7820 */ /* 0x000fe20000400000 */
[----:B------:R-:W4:Y:S01]  /*5910*/  LDG.E.EL R20, [R4.64+0x1de0] ;  /* 0x001de02404147981 */ /* 0x000f22000c2e1900 */
[----:B------:R-:W-:-:S04]  /*5920*/  FMUL R22, R22, 48 ;  /* 0x4240000016167820 */ /* 0x000fc80000400000 */
[----:B------:R-:W-:Y:S01]  /*5930*/  FFMA R37, R22, R22, R37 ;  /* 0x0000001616257223 */ /* 0x000fe20000000025 */
[----:B------:R-:W-:Y:S02]  /*5940*/  FMUL R22, R27, 48 ;  /* 0x424000001b167820 */ /* 0x000fe40000400000 */
        /* <DEDUP_REMOVED lines=10> */
[----:B------:R-:W-:Y:S02]  /*59f0*/  FFMA R37, R28, R28, R37 ;  /* 0x0000001c1c257223 */ /* 0x000fe40000000025 */
[----:B------:R-:W4:Y:S01]  /*5a00*/  LDG.E.EL R28, [R4.64+0x1e30] ;  /* 0x001e3024041c7981 */ /* 0x000f22000c2e1900 */
[----:B---3--:R-:W-:-:S04]  /*5a10*/  FMUL R32, R32, 48 ;  /* 0x4240000020207820 */ /* 0x008fc80000400000 */
[----:B------:R-:W-:Y:S01]  /*5a20*/  FFMA R37, R32, R32, R37 ;  /* 0x0000002020257223 */ /* 0x000fe20000000025 */
[----:B------:R-:W-:Y:S01]  /*5a30*/  FMUL R30, R30, 48 ;  /* 0x424000001e1e7820 */ /* 0x000fe20000400000 */
[----:B------:R-:W-:Y:S02]  /*5a40*/  FMUL R32, R33, 48 ;  /* 0x4240000021207820 */ /* 0x000fe40000400000 */
[----:B------:R-:W3:Y:S01]  /*5a50*/  LDG.E.EL R33, [R4.64+0x1e90] ;  /* 0x001e902404217981 */ /* 0x000ee2000c2e1900 */
[----:B------:R-:W-:-:S03]  /*5a60*/  FFMA R37, R30, R30, R37 ;  /* 0x0000001e1e257223 */ /* 0x000fc60000000025 */
[----:B------:R-:W3:Y:S01]  /*5a70*/  LDG.E.EL R30, [R4.64+0x1e50] ;  /* 0x001e5024041e7981 */ /* 0x000ee2000c2e1900 */
[----:B------:R-:W-:Y:S01]  /*5a80*/  FFMA R37, R34, R34, R37 ;  /* 0x0000002222257223 */ /* 0x000fe20000000025 */
[----:B-----5:R-:W-:Y:S02]  /*5a90*/  FMUL R34, R31, 48 ;  /* 0x424000001f227820 */ /* 0x020fe40000400000 */
[----:B------:R-:W5:Y:S01]  /*5aa0*/  LDG.E.EL R31, [R4.64+0x1e70] ;  /* 0x001e7024041f7981 */ /* 0x000f62000c2e1900 */
[----:B------:R-:W-:-:S03]  /*5ab0*/  FFMA R37, R32, R32, R37 ;  /* 0x0000002020257223 */ /* 0x000fc60000000025 */
[----:B------:R-:W5:Y:S01]  /*5ac0*/  LDG.E.EL R32, [R4.64+0x1e60] ;  /* 0x001e602404207981 */ /* 0x000f62000c2e1900 */
[----:B------:R-:W-:-:S03]  /*5ad0*/  FFMA R37, R34, R34, R37 ;  /* 0x0000002222257223 */ /* 0x000fc60000000025 */
[----:B------:R-:W5:Y:S01]  /*5ae0*/  LDG.E.EL R34, [R4.64+0x1e80] ;  /* 0x001e802404227981 */ /* 0x000f62000c2e1900 */
[----:B--2---:R-:W-:-:S04]  /*5af0*/  FMUL R0, R0, 48 ;  /* 0x4240000000007820 */ /* 0x004fc80000400000 */
[----:B------:R-:W-:Y:S02]  /*5b00*/  FFMA R37, R0, R0, R37 ;  /* 0x0000000000257223 */ /* 0x000fe40000000025 */
[----:B------:R-:W2:Y:S01]  /*5b10*/  LDG.E.EL R0, [R4.64+0x1ea0] ;  /* 0x001ea02404007981 */ /* 0x000ea2000c2e1900 */
[----:B----4-:R-:W-:-:S03]  /*5b20*/  FMUL R36, R3, 48 ;  /* 0x4240000003247820 */ /* 0x010fc60000400000 */
[----:B------:R-:W2:Y:S01]  /*5b30*/  LDG.E.EL R3, [R4.64+0x1eb0] ;  /* 0x001eb02404037981 */ /* 0x000ea2000c2e1900 */
[----:B------:R-:W-:Y:S01]  /*5b40*/  FFMA R37, R36, R36, R37 ;  /* 0x0000002424257223 */ /* 0x000fe20000000025 */
[----:B------:R-:W-:-:S04]  /*5b50*/  FMUL R6, R6, 48 ;  /* 0x4240000006067820 */ /* 0x000fc80000400000 */
[----:B------:R-:W-:Y:S02]  /*5b60*/  FFMA R37, R6, R6, R37 ;  /* 0x0000000606257223 */ /* 0x000fe40000000025 */
[----:B------:R-:W2:Y:S01]  /*5b70*/  LDG.E.EL R6, [R4.64+0x1ec0] ;  /* 0x001ec02404067981 */ /* 0x000ea2000c2e1900 */
[----:B------:R-:W-:-:S03]  /*5b80*/  FMUL R36, R7, 48 ;  /* 0x4240000007247820 */ /* 0x000fc60000400000 */
[----:B------:R-:W2:Y:S01]  /*5b90*/  LDG.E.EL R7, [R4.64+0x1ed0] ;  /* 0x001ed02404077981 */ /* 0x000ea2000c2e1900 */
        /* <DEDUP_REMOVED lines=55> */
[----:B---3--:R-:W-:-:S04]  /*5f10*/  FMUL R30, R30, 48 ;  /* 0x424000001e1e7820 */ /* 0x008fc80000400000 */
[----:B------:R-:W-:Y:S01]  /*5f20*/  FFMA R37, R30, R30, R37 ;  /* 0x0000001e1e257223 */ /* 0x000fe20000000025 */
[----:B-----5:R-:W-:Y:S02]  /*5f30*/  FMUL R30, R31, 48 ;  /* 0x424000001f1e7820 */ /* 0x020fe40000400000 */
[----:B------:R-:W3:Y:S01]  /*5f40*/  LDG.E.EL R31, [R4.64+0x2010] ;  /* 0x00201024041f7981 */ /* 0x000ee2000c2e1900 */
[----:B------:R-:W-:-:S04]  /*5f50*/  FMUL R32, R32, 48 ;  /* 0x4240000020207820 */ /* 0x000fc80000400000 */
[----:B------:R-:W-:Y:S01]  /*5f60*/  FFMA R37, R32, R32, R37 ;  /* 0x0000002020257223 */ /* 0x000fe20000000025 */
[----:B------:R-:W-:-:S03]  /*5f70*/  FMUL R34, R34, 48 ;  /* 0x4240000022227820 */ /* 0x000fc60000400000 */
[----:B------:R-:W-:Y:S02]  /*5f80*/  FFMA R37, R30, R30, R37 ;  /* 0x0000001e1e257223 */ /* 0x000fe40000000025 */
[----:B------:R-:W5:Y:S01]  /*5f90*/  LDG.E.EL R30, [R4.64+0x2000] ;  /* 0x00200024041e7981 */ /* 0x000f62000c2e1900 */
[----:B------:R-:W-:Y:S01]  /*5fa0*/  FMUL R32, R33, 48 ;  /* 0x4240000021207820 */ /* 0x000fe20000400000 */
[----:B------:R-:W-:Y:S02]  /*5fb0*/  FFMA R37, R34, R34, R37 ;  /* 0x0000002222257223 */ /* 0x000fe40000000025 */
[----:B------:R-:W3:Y:S02]  /*5fc0*/  LDG.E.EL R34, [R4.64+0x2040] ;  /* 0x0020402404227981 */ /* 0x000ee4000c2e1900 */
[----:B------:R-:W-:Y:S01]  /*5fd0*/  FFMA R37, R32, R32, R37 ;  /* 0x0000002020257223 */ /* 0x000fe20000000025 */
[----:B--2---:R-:W-:Y:S01]  /*5fe0*/  FMUL R0, R0, 48 ;  /* 0x4240000000007820 */ /* 0x004fe20000400000 */
[----:B------:R-:W2:Y:S03]  /*5ff0*/  LDG.E.EL R32, [R4.64+0x2020] ;  /* 0x0020202404207981 */ /* 0x000ea6000c2e1900 */
[----:B------:R-:W-:Y:S01]  /*6000*/  FFMA R37, R0, R0, R37 ;  /* 0x0000000000257223 */ /* 0x000fe20000000025 */
[----:B------:R-:W2:Y:S04]  /*6010*/  LDG.E.EL R33, [R4.64+0x2050] ;  /* 0x0020502404217981 */ /* 0x000ea8000c2e1900 */
[----:B------:R-:W2:Y:S01]  /*6020*/  LDG.E.EL R0, [R4.64+0x2030] ;  /* 0x0020302404007981 */ /* 0x000ea2000c2e1900 */
[----:B------:R-:W-:-:S03]  /*6030*/  FMUL R36, R3, 48 ;  /* 0x4240000003247820 */ /* 0x000fc60000400000 */
        /* <DEDUP_REMOVED lines=8> */
[----:B----4-:R-:W-:-:S04]  /*60c0*/  FMUL R8, R8, 48 ;  /* 0x4240000008087820 */ /* 0x010fc80000400000 */
        /* <DEDUP_REMOVED lines=41> */
[----:B------:R-:W-:Y:S01]  /*6360*/  FMUL R22, R27, 48 ;  /* 0x424000001b167820 */ /* 0x000fe20000400000 */
[----:B------:R-:W-:-:S02]  /*6370*/  FMUL R28, R28, 48 ;  /* 0x424000001c1c7820 */ /* 0x000fc40000400000 */
[----:B------:R-:W-:Y:S01]  /*6380*/  FFMA R37, R26, R26, R37 ;  /* 0x0000001a1a257223 */ /* 0x000fe20000000025 */
[----:B------:R-:W4:Y:S03]  /*6390*/  LDG.E.EL R27, [R4.64+0x2180] ;  /* 0x00218024041b7981 */ /* 0x000f26000c2e1900 */
[----:B------:R-:W-:Y:S01]  /*63a0*/  FFMA R37, R22, R22, R37 ;  /* 0x0000001616257223 */ /* 0x000fe20000000025 */
[----:B------:R-:W4:Y:S04]  /*63b0*/  LDG.E.EL R26, [R4.64+0x2170] ;  /* 0x00217024041a7981 */ /* 0x000f28000c2e1900 */
[----:B------:R-:W4:Y:S01]  /*63c0*/  LDG.E.EL R22, [R4.64+0x2160] ;  /* 0x0021602404167981 */ /* 0x000f22000c2e1900 */
[----:B------:R-:W-:Y:S01]  /*63d0*/  FFMA R37, R28, R28, R37 ;  /* 0x0000001c1c257223 */ /* 0x000fe20000000025 */
[----:B------:R-:W-:-:S02]  /*63e0*/  FMUL R28, R29, 48 ;  /* 0x424000001d1c7820 */ /* 0x000fc40000400000 */
[----:B------:R-:W4:Y:S02]  /*63f0*/  LDG.E.EL R29, [R4.64+0x21a0] ;  /* 0x0021a024041d7981 */ /* 0x000f24000c2e1900 */
[----:B------:R-:W-:Y:S02]  /*6400*/  FFMA R37, R28, R28, R37 ;  /* 0x0000001c1c257223 */ /* 0x000fe40000000025 */
[----:B------:R-:W4:Y:S01]  /*6410*/  LDG.E.EL R28, [R4.64+0x2190] ;  /* 0x00219024041c7981 */ /* 0x000f22000c2e1900 */
[----:B-----5:R-:W-:-:S04]  /*6420*/  FMUL R30, R30, 48 ;  /* 0x424000001e1e7820 */ /* 0x020fc80000400000 */
[----:B------:R-:W-:Y:S01]  /*6430*/  FFMA R37, R30, R30, R37 ;  /* 0x0000001e1e257223 */ /* 0x000fe20000000025 */
[----:B---3--:R-:W-:Y:S01]  /*6440*/  FMUL R30, R31, 48 ;  /* 0x424000001f1e7820 */ /* 0x008fe20000400000 */
[----:B------:R-:W-:Y:S01]  /*6450*/  FMUL R34, R34, 48 ;  /* 0x4240000022227820 */ /* 0x000fe20000400000 */
[----:B------:R-:W3:Y:S02]  /*6460*/  LDG.E.EL R31, [R4.64+0x21d0] ;  /* 0x0021d024041f7981 */ /* 0x000ee4000c2e1900 */
[----:B------:R-:W-:Y:S01]  /*6470*/  FFMA R37, R30, R30, R37 ;  /* 0x0000001e1e257223 */ /* 0x000fe20000000025 */
[----:B--2---:R-:W-:-:S04]  /*6480*/  FMUL R32, R32, 48 ;  /* 0x4240000020207820 */ /* 0x004fc80000400000 */
[----:B------:R-:W-:Y:S01]  /*6490*/  FFMA R37, R32, R32, R37 ;  /* 0x0000002020257223 */ /* 0x000fe20000000025 */
[----:B------:R-:W-:Y:S02]  /*64a0*/  FMUL R30, R0, 48 ;  /* 0x42400000001e7820 */ /* 0x000fe40000400000 */
[----:B------:R-:W2:Y:S02]  /*64b0*/  LDG.E.EL R0, [R4.64+0x21b0] ;  /* 0x0021b02404007981 */ /* 0x000ea4000c2e1900 */
[----:B------:R-:W-:Y:S02]  /*64c0*/  FFMA R37, R30, R30, R37 ;  /* 0x0000001e1e257223 */ /* 0x000fe40000000025 */
[----:B------:R-:W5:Y:S01]  /*64d0*/  LDG.E.EL R30, [R4.64+0x21c0] ;  /* 0x0021c024041e7981 */ /* 0x000f62000c2e1900 */
[----:B------:R-:W-:Y:S01]  /*64e0*/  FMUL R32, R33, 48 ;  /* 0x4240000021207820 */ /* 0x000fe20000400000 */
[----:B------:R-:W-:Y:S01]  /*64f0*/  FFMA R37, R34, R34, R37 ;  /* 0x0000002222257223 */ /* 0x000fe20000000025 */
[----:B------:R-:W-:Y:S01]  /*6500*/  FMUL R34, R3, 48 ;  /* 0x4240000003227820 */ /* 0x000fe20000400000 */
[----:B------:R-:W3:Y:S02]  /*6510*/  LDG.E.EL R33, [R4.64+0x2210] ;  /* 0x0022102404217981 */ /* 0x000ee4000c2e1900 */
[----:B------:R-:W-:-:S02]  /*6520*/  FFMA R37, R32, R32, R37 ;  /* 0x0000002020257223 */ /* 0x000fc40000000025 */
[----:B------:R-:W3:Y:S04]  /*6530*/  LDG.E.EL R32, [R4.64+0x21e0] ;  /* 0x0021e02404207981 */ /* 0x000ee8000c2e1900 */
[----:B------:R-:W3:Y:S01]  /*6540*/  LDG.E.EL R3, [R4.64+0x21f0] ;  /* 0x0021f02404037981 */ /* 0x000ee2000c2e1900 */
[----:B------:R-:W-:-:S03]  /*6550*/  FFMA R37, R34, R34, R37 ;  /* 0x0000002222257223 */ /* 0x000fc60000000025 */
[----:B------:R-:W3:Y:S01]  /*6560*/  LDG.E.EL R34, [R4.64+0x2200] ;  /* 0x0022002404227981 */ /* 0x000ee2000c2e1900 */
[----:B------:R-:W-:-:S04]  /*6570*/  FMUL R6, R6, 48 ;  /* 0x4240000006067820 */ /* 0x000fc80000400000 */
[----:B------:R-:W-:Y:S02]  /*6580*/  FFMA R37, R6, R6, R37 ;  /* 0x0000000606257223 */ /* 0x000fe40000000025 */
[----:B------:R-:W3:Y:S01]  /*6590*/  LDG.E.EL R6, [R4.64+0x2220] ;  /* 0x0022202404067981 */ /* 0x000ee2000c2e1900 */
[----:B------:R-:W-:-:S03]  /*65a0*/  FMUL R36, R7, 48 ;  /* 0x4240000007247820 */ /* 0x000fc60000400000 */
[----:B------:R-:W3:Y:S01]  /*65b0*/  LDG.E.EL R7, [R4.64+0x2230] ;  /* 0x0022302404077981 */ /* 0x000ee2000c2e1900 */
        /* <DEDUP_REMOVED lines=16> */
[----:B------:R-:W0:Y:S02]  /*66c0*/  LDG.E.EL R13, [R4.64+0x2290] ;  /* 0x00229024040d7981 */ /* 0x000e24000c2e1900 */
[----:B------:R-:W-:Y:S01]  /*66d0*/  FFMA R37, R12, R12, R37 ;  /* 0x0000000c0c257223 */ /* 0x000fe20000000025 */
[----:B------:R-:W-:Y:S01]  /*66e0*/  FMUL R14, R14, 48 ;  /* 0x424000000e0e7820 */ /* 0x000fe20000400000 */
[----:B------:R-:W4:Y:S03]  /*66f0*/  LDG.E.EL R12, [R4.64+0x2280] ;  /* 0x00228024040c7981 */ /* 0x000f26000c2e1900 */
[----:B------:R-:W-:Y:S01]  /*6700*/  FFMA R37, R14, R14, R37 ;  /* 0x0000000e0e257223 */ /* 0x000fe20000000025 */
[----:B------:R-:W-:-:S02]  /*6710*/  FMUL R14, R15, 48 ;  /* 0x424000000f0e7820 */ /* 0x000fc40000400000 */
[----:B------:R0:W4:Y:S02]  /*6720*/  LDG.E.EL R15, [R4.64+0x22b0] ;  /* 0x0022b024040f7981 */ /* 0x000124000c2e1900 */
[----:B------:R-:W-:Y:S02]  /*6730*/  FFMA R37, R14, R14, R37 ;  /* 0x0000000e0e257223 */ /* 0x000fe40000000025 */
[----:B------:R0:W4:Y:S01]  /*6740*/  LDG.E.EL R14, [R4.64+0x22a0] ;  /* 0x0022a024040e7981 */ /* 0x000122000c2e1900 */
[----:B------:R-:W-:-:S04]  /*6750*/  FMUL R16, R16, 48 ;  /* 0x4240000010107820 */ /* 0x000fc80000400000 */
[----:B------:R-:W-:Y:S01]  /*6760*/  FFMA R37, R16, R16, R37 ;  /* 0x0000001010257223 */ /* 0x000fe20000000025 */
[----:B------:R-:W-:Y:S02]  /*6770*/  FMUL R16, R17, 48 ;  /* 0x4240000011107820 */ /* 0x000fe40000400000 */
[----:B------:R0:W4:Y:S02]  /*6780*/  LDG.E.EL R17, [R4.64+0x22d0] ;  /* 0x0022d02404117981 */ /* 0x000124000c2e1900 */
[----:B------:R-:W-:Y:S01]  /*6790*/  FFMA R37, R16, R16, R37 ;  /* 0x0000001010257223 */ /* 0x000fe20000000025 */
[----:B------:R-:W-:Y:S01]  /*67a0*/  FMUL R16, R19, 48 ;  /* 0x4240000013107820 */ /* 0x000fe20000400000 */
[----:B------:R-:W-:Y:S01]  /*67b0*/  FMUL R20, R20, 48 ;  /* 0x4240000014147820 */ /* 0x000fe20000400000 */
[----:B------:R0:W4:Y:S02]  /*67c0*/  LDG.E.EL R19, [R4.64+0x22e0] ;  /* 0x0022e02404137981 */ /* 0x000124000c2e1900 */
[----:B------:R-:W-:-:S02]  /*67d0*/  FFMA R37, R16, R16, R37 ;  /* 0x0000001010257223 */ /* 0x000fc40000000025 */
[----:B------:R0:W4:Y:S02]  /*67e0*/  LDG.E.EL R16, [R4.64+0x22c0] ;  /* 0x0022c02404107981 */ /* 0x000124000c2e1900 */
[----:B------:R-:W-:Y:S01]  /*67f0*/  FFMA R37, R20, R20, R37 ;  /* 0x0000001414257223 */ /* 0x000fe20000000025 */
[----:B------:R-:W-:Y:S01]  /*6800*/  FMUL R20, R21, 48 ;  /* 0x4240000015147820 */ /* 0x000fe20000400000 */
[----:B------:R-:W-:Y:S01]  /*6810*/  FMUL R26, R26, 48 ;  /* 0x424000001a1a7820 */ /* 0x000fe20000400000 */
[----:B------:R0:W4:Y:S02]  /*6820*/  LDG.E.EL R21, [R4.64+0x2300] ;  /* 0x0023002404157981 */ /* 0x000124000c2e1900 */
[----:B------:R-:W-:Y:S01]  /*6830*/  FFMA R37, R20, R20, R37 ;  /* 0x0000001414257223 */ /* 0x000fe20000000025 */
[----:B------:R-:W-:Y:S01]  /*6840*/  FMUL R22, R22, 48 ;  /* 0x4240000016167820 */ /* 0x000fe20000400000 */
[----:B------:R0:W4:Y:S03]  /*6850*/  LDG.E.EL R20, [R4.64+0x22f0] ;  /* 0x0022f02404147981 */ /* 0x000126000c2e1900 */
[----:B------:R-:W-:Y:S01]  /*6860*/  FFMA R37, R22, R22, R37 ;  /* 0x0000001616257223 */ /* 0x000fe20000000025 */
[----:B------:R-:W-:-:S02]  /*6870*/  FMUL R22, R27, 48 ;  /* 0x424000001b167820 */ /* 0x000fc40000400000 */
[----:B------:R0:W4:Y:S01]  /*6880*/  LDG.E.EL R27, [R4.64+0x2340] ;  /* 0x00234024041b7981 */ /* 0x000122000c2e1900 */
[----:B------:R-:W-:Y:S01]  /*6890*/  FFMA R37, R26, R26, R37 ;  /* 0x0000001a1a257223 */ /* 0x000fe20000000025 */
[----:B------:R-:W-:Y:S02]  /*68a0*/  FMUL R28, R28, 48 ;  /* 0x424000001c1c7820 */ /* 0x000fe40000400000 */
[----:B------:R0:W4:Y:S01]  /*68b0*/  LDG.E.EL R26, [R4.64+0x2320] ;  /* 0x00232024041a7981 */ /* 0x000122000c2e1900 */
[----:B------:R-:W-:-:S03]  /*68c0*/  FFMA R37, R22, R22, R37 ;  /* 0x0000001616257223 */ /* 0x000fc60000000025 */
[----:B------:R0:W4:Y:S01]  /*68d0*/  LDG.E.EL R22, [R4.64+0x2310] ;  /* 0x0023102404167981 */ /* 0x000122000c2e1900 */
[----:B------:R-:W-:Y:S01]  /*68e0*/  FFMA R37, R28, R28, R37 ;  /* 0x0000001c1c257223 */ /* 0x000fe20000000025 */
[----:B------:R-:W-:Y:S02]  /*68f0*/  FMUL R28, R29, 48 ;  /* 0x424000001d1c7820 */ /* 0x000fe40000400000 */
[----:B------:R0:W4:Y:S02]  /*6900*/  LDG.E.EL R29, [R4.64+0x2360] ;  /* 0x00236024041d7981 */ /* 0x000124000c2e1900 */
[----:B------:R-:W-:Y:S01]  /*6910*/  FFMA R37, R28, R28, R37 ;  /* 0x0000001c1c257223 */ /* 0x000fe20000000025 */
[----:B--2---:R-:W-:Y:S02]  /*6920*/  FMUL R28, R0, 48 ;  /* 0x42400000001c7820 */ /* 0x004fe40000400000 */
[----:B------:R0:W2:Y:S02]  /*6930*/  LDG.E.EL R0, [R4.64+0x2330] ;  /* 0x0023302404007981 */ /* 0x0000a4000c2e1900 */
[----:B------:R-:W-:Y:S01]  /*6940*/  FFMA R37, R28, R28, R37 ;  /* 0x0000001c1c257223 */ /* 0x000fe20000000025 */
[----:B-----5:R-:W-:Y:S01]  /*6950*/  FMUL R30, R30, 48 ;  /* 0x424000001e1e7820 */ /* 0x020fe20000400000 */
[----:B------:R0:W5:Y:S03]  /*6960*/  LDG.E.EL R28, [R4.64+0x2350] ;  /* 0x00235024041c7981 */ /* 0x000166000c2e1900 */
[----:B------:R-:W-:Y:S01]  /*6970*/  FFMA R37, R30, R30, R37 ;  /* 0x0000001e1e257223 */ /* 0x000fe20000000025 */
[----:B---3--:R-:W-:Y:S01]  /*6980*/  FMUL R30, R31, 48 ;  /* 0x424000001f1e7820 */ /* 0x008fe20000400000 */
[----:B------:R-:W-:Y:S01]  /*6990*/  FMUL R32, R32, 48 ;  /* 0x4240000020207820 */ /* 0x000fe20000400000 */
[----:B------:R0:W3:Y:S02]  /*69a0*/  LDG.E.EL R31, [R4.64+0x2390] ;  /* 0x00239024041f7981 */ /* 0x0000e4000c2e1900 */
[----:B------:R-:W-:Y:S01]  /*69b0*/  FFMA R37, R30, R30, R37 ;  /* 0x0000001e1e257223 */ /* 0x000fe20000000025 */
[----:B------:R-:W-:-:S03]  /*69c0*/  FMUL R30, R3, 48 ;  /* 0x42400000031e7820 */ /* 0x000fc60000400000 */
[----:B------:R-:W-:Y:S01]  /*69d0*/  FFMA R37, R32, R32, R37 ;  /* 0x0000002020257223 */ /* 0x000fe20000000025 */
[----:B------:R0:W3:Y:S01]  /*69e0*/  LDG.E.EL R3, [R4.64+0x2370] ;  /* 0x0023702404037981 */ /* 0x0000e2000c2e1900 */
[----:B------:R-:W-:Y:S02]  /*69f0*/  FMUL R34, R34, 48 ;  /* 0x4240000022227820 */ /* 0x000fe40000400000 */
[----:B------:R-:W-:Y:S01]  /*6a00*/  FFMA R37, R30, R30, R37 ;  /* 0x0000001e1e257223 */ /* 0x000fe20000000025 */
[----:B------:R-:W-:Y:S01]  /*6a10*/  FMUL R32, R33, 48 ;  /* 0x4240000021207820 */ /* 0x000fe20000400000 */
[----:B------:R0:W3:Y:S02]  /*6a20*/  LDG.E.EL R30, [R4.64+0x2380] ;  /* 0x00238024041e7981 */ /* 0x0000e4000c2e1900 */
[----:B------:R-:W-:Y:S02]  /*6a30*/  FFMA R37, R34, R34, R37 ;  /* 0x0000002222257223 */ /* 0x000fe40000000025 */
[----:B------:R0:W3:Y:S02]  /*6a40*/  LDG.E.EL R33, [R4.64+0x23d0] ;  /* 0x0023d02404217981 */ /* 0x0000e4000c2e1900 */
[----:B------:R-:W-:Y:S01]  /*6a50*/  FFMA R37, R32, R32, R37 ;  /* 0x0000002020257223 */ /* 0x000fe20000000025 */
[----:B------:R-:W-:-:S02]  /*6a60*/  FMUL R32, R6, 48 ;  /* 0x4240000006207820 */ /* 0x000fc40000400000 */
[----:B------:R0:W3:Y:S02]  /*6a70*/  LDG.E.EL R6, [R4.64+0x23a0] ;  /* 0x0023a02404067981 */ /* 0x0000e4000c2e1900 */
[----:B------:R-:W-:Y:S02]  /*6a80*/  FFMA R37, R32, R32, R37 ;  /* 0x0000002020257223 */ /* 0x000fe40000000025 */
[----:B------:R0:W3:Y:S01]  /*6a90*/  LDG.E.EL R32, [R4.64+0x23b0] ;  /* 0x0023b02404207981 */ /* 0x0000e2000c2e1900 */
[----:B------:R-:W-:-:S03]  /*6aa0*/  FMUL R34, R7, 48 ;  /* 0x4240000007227820 */ /* 0x000fc60000400000 */
[----:B------:R0:W3:Y:S01]  /*6ab0*/  LDG.E.EL R7, [R4.64+0x23c0] ;  /* 0x0023c02404077981 */ /* 0x0000e2000c2e1900 */
[----:B------:R-:W-:-:S03]  /*6ac0*/  FFMA R37, R34, R34, R37 ;  /* 0x0000002222257223 */ /* 0x000fc60000000025 */
[----:B------:R0:W3:Y:S01]  /*6ad0*/  LDG.E.EL R34, [R4.64+0x23e0] ;  /* 0x0023e02404227981 */ /* 0x0000e2000c2e1900 */
[----:B----4-:R-:W-:-:S04]  /*6ae0*/  FMUL R8, R8, 48 ;  /* 0x4240000008087820 */ /* 0x010fc80000400000 */
[----:B------:R-:W-:Y:S01]  /*6af0*/  FFMA R37, R8, R8, R37 ;  /* 0x0000000808257223 */ /* 0x000fe20000000025 */
[----:B------:R-:W-:-:S04]  /*6b00*/  FMUL R8, R9, 48 ;  /* 0x4240000009087820 */ /* 0x000fc80000400000 */
[----:B------:R-:W-:Y:S01]  /*6b10*/  FFMA R37, R8, R8, R37 ;  /* 0x0000000808257223 */ /* 0x000fe20000000025 */
[----:B------:R-:W-:Y:S01]  /*6b20*/  FMUL R10, R10, 48 ;  /* 0x424000000a0a7820 */ /* 0x000fe20000400000 */
[----:B------:R-:W-:-:S03]  /*6b30*/  FMUL R8, R11, 48 ;  /* 0x424000000b087820 */ /* 0x000fc60000400000 */
[----:B------:R-:W-:-:S04]  /*6b40*/  FFMA R37, R10, R10, R37 ;  /* 0x0000000a0a257223 */ /* 0x000fc80000000025 */
[----:B------:R-:W-:Y:S01]  /*6b50*/  FFMA R37, R8, R8, R37 ;  /* 0x0000000808257223 */ /* 0x000fe20000000025 */
[----:B------:R-:W-:Y:S01]  /*6b60*/  FMUL R12, R12, 48 ;  /* 0x424000000c0c7820 */ /* 0x000fe20000400000 */
[----:B0-----:R-:W-:-:S03]  /*6b70*/  FMUL R4, R13, 48 ;  /* 0x424000000d047820 */ /* 0x001fc60000400000 */
[----:B------:R-:W-:-:S04]  /*6b80*/  FFMA R37, R12, R12, R37 ;  /* 0x0000000c0c257223 */ /* 0x000fc80000000025 */
[----:B------:R-:W-:Y:S01]  /*6b90*/  FFMA R37, R4, R4, R37 ;  /* 0x0000000404257223 */ /* 0x000fe20000000025 */
[----:B------:R-:W-:Y:S01]  /*6ba0*/  FMUL R14, R14, 48 ;  /* 0x424000000e0e7820 */ /* 0x000fe20000400000 */
[----:B------:R-:W-:-:S03]  /*6bb0*/  FMUL R4, R15, 48 ;  /* 0x424000000f047820 */ /* 0x000fc60000400000 */
[----:B------:R-:W-:-:S04]  /*6bc0*/  FFMA R37, R14, R14, R37 ;  /* 0x0000000e0e257223 */ /* 0x000fc80000000025 */
[----:B------:R-:W-:Y:S01]  /*6bd0*/  FFMA R37, R4, R4, R37 ;  /* 0x0000000404257223 */ /* 0x000fe20000000025 */
[----:B------:R-:W-:Y:S01]  /*6be0*/  FMUL R4, R17, 48 ;  /* 0x4240000011047820 */ /* 0x000fe20000400000 */
[----:B------:R-:W-:-:S04]  /*6bf0*/  FMUL R16, R16, 48 ;  /* 0x4240000010107820 */ /* 0x000fc80000400000 */
[----:B------:R-:W-:-:S04]  /*6c00*/  FFMA R37, R16, R16, R37 ;  /* 0x0000001010257223 */ /* 0x000fc80000000025 */
[----:B------:R-:W-:Y:S01]  /*6c10*/  FFMA R37, R4, R4, R37 ;  /* 0x0000000404257223 */ /* 0x000fe20000000025 */
[----:B------:R-:W-:Y:S01]  /*6c20*/  FMUL R4, R19, 48 ;  /* 0x4240000013047820 */ /* 0x000fe20000400000 */
[----:B------:R-:W-:-:S03]  /*6c30*/  FMUL R20, R20, 48 ;  /* 0x4240000014147820 */ /* 0x000fc60000400000 */
[----:B------:R-:W-:Y:S01]  /*6c40*/  FFMA R37, R4, R4, R37 ;  /* 0x0000000404257223 */ /* 0x000fe20000000025 */
[----:B------:R-:W-:-:S03]  /*6c50*/  FMUL R4, R21, 48 ;  /* 0x4240000015047820 */ /* 0x000fc60000400000 */
[----:B------:R-:W-:-:S04]  /*6c60*/  FFMA R37, R20, R20, R37 ;  /* 0x0000001414257223 */ /* 0x000fc80000000025 */
[----:B------:R-:W-:Y:S01]  /*6c70*/  FFMA R37, R4, R4, R37 ;  /* 0x0000000404257223 */ /* 0x000fe20000000025 */
[----:B------:R-:W-:Y:S01]  /*6c80*/  FMUL R22, R22, 48 ;  /* 0x4240000016167820 */ /* 0x000fe20000400000 */
[----:B------:R-:W-:-:S03]  /*6c90*/  FMUL R26, R26, 48 ;  /* 0x424000001a1a7820 */ /* 0x000fc60000400000 */
[----:B------:R-:W-:-:S04]  /*6ca0*/  FFMA R37, R22, R22, R37 ;  /* 0x0000001616257223 */ /* 0x000fc80000000025 */
[----:B------:R-:W-:Y:S01]  /*6cb0*/  FFMA R37, R26, R26, R37 ;  /* 0x0000001a1a257223 */ /* 0x000fe20000000025 */
[----:B--2---:R-:W-:-:S04]  /*6cc0*/  FMUL R0, R0, 48 ;  /* 0x4240000000007820 */ /* 0x004fc80000400000 */
[----:B------:R-:W-:Y:S01]  /*6cd0*/  FFMA R37, R0, R0, R37 ;  /* 0x0000000000257223 */ /* 0x000fe20000000025 */
[----:B------:R-:W-:Y:S01]  /*6ce0*/  FMUL R0, R27, 48 ;  /* 0x424000001b007820 */ /* 0x000fe20000400000 */
[----:B-----5:R-:W-:-:S03]  /*6cf0*/  FMUL R28, R28, 48 ;  /* 0x424000001c1c7820 */ /* 0x020fc60000400000 */
[----:B------:R-:W-:Y:S01]  /*6d00*/  FFMA R37, R0, R0, R37 ;  /* 0x0000000000257223 */ /* 0x000fe20000000025 */
[----:B------:R-:W-:-:S03]  /*6d10*/  FMUL R0, R29, 48 ;  /* 0x424000001d007820 */ /* 0x000fc60000400000 */
[----:B------:R-:W-:-:S04]  /*6d20*/  FFMA R37, R28, R28, R37 ;  /* 0x0000001c1c257223 */ /* 0x000fc80000000025 */
[----:B------:R-:W-:Y:S01]  /*6d30*/  FFMA R37, R0, R0, R37 ;  /* 0x0000000000257223 */ /* 0x000fe20000000025 */
[----:B---3--:R-:W-:-:S04]  /*6d40*/  FMUL R0, R3, 48 ;  /* 0x4240000003007820 */ /* 0x008fc80000400000 */
[----:B------:R-:W-:Y:S01]  /*6d50*/  FFMA R37, R0, R0, R37 ;  /* 0x0000000000257223 */ /* 0x000fe20000000025 */
[----:B------:R-:W-:Y:S01]  /*6d60*/  FMUL R30, R30, 48 ;  /* 0x424000001e1e7820 */ /* 0x000fe20000400000 */
[----:B------:R-:W-:-:S03]  /*6d70*/  FMUL R0, R31, 48 ;  /* 0x424000001f007820 */ /* 0x000fc60000400000 */
        /* <DEDUP_REMOVED lines=14> */
[----:B------:R-:W-:Y:S05]  /*6e60*/  BRA `(.L_x_4) ;  /* 0x0000025000007947 */ /* 0x000fea0003800000 */
.L_x_3:
[----:B------:R-:W-:Y:S01]  /*6e70*/  IMAD.WIDE.U32 R4, R4, 0x4, RZ ;  /* 0x0000000404047825 */ /* 0x000fe200078e00ff */
[----:B------:R-:W-:Y:S02]  /*6e80*/  MOV R22, RZ ;  /* 0x000000ff00167202 */ /* 0x000fe40000000f00 */
[----:B------:R-:W-:Y:S02]  /*6e90*/  MOV R19, 0xfffffffc ;  /* 0xfffffffc00137802 */ /* 0x000fe40000000f00 */
[----:B------:R-:W-:Y:S02]  /*6ea0*/  LOP3.LUT R16, R24, R4, RZ, 0xfc, !PT ;  /* 0x0000000418107212 */ /* 0x000fe400078efcff */
[----:B------:R-:W-:Y:S02]  /*6eb0*/  LOP3.LUT R4, R2, R5, RZ, 0xfc, !PT ;  /* 0x0000000502047212 */ /* 0x000fe400078efcff */
[----:B------:R-:W-:-:S04]  /*6ec0*/  IADD3 R16, P0, R16, c[0x0][0x168], RZ ;  /* 0x00005a0010107a10 */ /* 0x000fc80007f1e0ff */
[----:B------:R-:W-:-:S02]  /*6ed0*/  IADD3.X R17, R4, c[0x0][0x16c], RZ, P0, !PT ;  /* 0x00005b0004117a10 */ /* 0x000fc400007fe4ff */
.L_x_5:
[----:B------:R-:W-:Y:S01]  /*6ee0*/  IADD3 R19, R19, 0x4, RZ ;  /* 0x0000000413137810 */ /* 0x000fe20007ffe0ff */
[----:B------:R-:W-:Y:S01]  /*6ef0*/  UMOV UR8, 32@lo(assertMessage_0) ;  /* 0x0000000000087882 */ /* 0x000fe20000000000 */
[----:B------:R-:W-:Y:S01]  /*6f00*/  MOV R8, 0x373 ;  /* 0x0000037300087802 */ /* 0x000fe20000000f00 */
[----:B------:R-:W-:Y:S01]  /*6f10*/  UMOV UR9, 32@hi(assertMessage_0) ;  /* 0x0000000000097882 */ /* 0x000fe20000000000 */
[----:B------:R-:W-:Y:S01]  /*6f20*/  ISETP.GE.U32.AND P0, PT, R19, 0x8fc, PT ;  /* 0x000008fc1300780c */ /* 0x000fe20003f06070 */
[----:B------:R-:W-:Y:S01]  /*6f30*/  UMOV UR6, 32@lo(assertFile_0) ;  /* 0x0000000000067882 */ /* 0x000fe20000000000 */
[----:B------:R-:W-:Y:S01]  /*6f40*/  MOV R12, 0x1 ;  /* 0x00000001000c7802 */ /* 0x000fe20000000f00 */
[----:B------:R-:W-:Y:S01]  /*6f50*/  UMOV UR7, 32@hi(assertFile_0) ;  /* 0x0000000000077882 */ /* 0x000fe20000000000 */
[----:B------:R-:W-:Y:S01]  /*6f60*/  MOV R13, RZ ;  /* 0x000000ff000d7202 */ /* 0x000fe20000000f00 */
[----:B------:R-:W-:Y:S01]  /*6f70*/  UMOV UR4, 32@lo(assertFunc_0) ;  /* 0x0000000000047882 */ /* 0x000fe20000000000 */
[----:B------:R-:W-:Y:S01]  /*6f80*/  MOV R4, UR8 ;  /* 0x0000000800047c02 */ /* 0x000fe20008000f00 */
[----:B------:R-:W-:Y:S01]  /*6f90*/  UMOV UR5, 32@hi(assertFunc_0) ;  /* 0x0000000000057882 */ /* 0x000fe20000000000 */
[----:B------:R-:W-:-:S02]  /*6fa0*/  MOV R5, UR9 ;  /* 0x0000000900057c02 */ /* 0x000fc40008000f00 */
[----:B------:R-:W-:Y:S02]  /*6fb0*/  P2R R0, PR, RZ, 0x1 ;  /* 0x00000001ff007803 */ /* 0x000fe40000000000 */
[----:B------:R-:W-:Y:S02]  /*6fc0*/  MOV R6, UR6 ;  /* 0x0000000600067c02 */ /* 0x000fe40008000f00 */
[----:B------:R-:W-:Y:S02]  /*6fd0*/  MOV R7, UR7 ;  /* 0x0000000700077c02 */ /* 0x000fe40008000f00 */
[----:B------:R-:W-:Y:S02]  /*6fe0*/  MOV R10, UR4 ;  /* 0x00000004000a7c02 */ /* 0x000fe40008000f00 */
[----:B------:R-:W-:Y:S02]  /*6ff0*/  MOV R11, UR5 ;  /* 0x00000005000b7c02 */ /* 0x000fe40008000f00 */
[----:B------:R-:W-:-:S02]  /*7000*/  MOV R20, 32@lo((triton__0d1d2d3d4de5de + .L_x_0@srel)) ;  /* 0x0000000000147802 */ /* 0x000fc40000000f00 */
[----:B------:R-:W-:-:S04]  /*7010*/  MOV R21, 32@hi((triton__0d1d2d3d4de5de + .L_x_0@srel)) ;  /* 0x0000000000157802 */ /* 0x000fc80000000f00 */
[----:B------:R-:W-:Y:S05]  /*7020*/  CALL.ABS.NOINC `(__assertfail) ;  /* 0x0000000000007943 */ /* 0x000fea0003c00000 */
.L_x_0:
[----:B------:R-:W-:Y:S02]  /*7030*/  MOV R4, R16 ;  /* 0x0000001000047202 */ /* 0x000fe40000000f00 */
[----:B------:R-:W-:-:S05]  /*7040*/  MOV R5, R17 ;  /* 0x0000001100057202 */ /* 0x000fca0000000f00 */
[----:B------:R-:W2:Y:S01]  /*7050*/  LDG.E.EL R0, [R4.64] ;  /* 0x0000002404007981 */ /* 0x000ea2000c2e1900 */
[----:B------:R-:W-:Y:S02]  /*7060*/  ISETP.GE.U32.AND P6, PT, R19, 0x8fc, PT ;  /* 0x000008fc1300780c */ /* 0x000fe40003fc6070 */
[----:B------:R-:W-:-:S04]  /*7070*/  IADD3 R16, P0, R16, 0x10, RZ ;  /* 0x0000001010107810 */ /* 0x000fc80007f1e0ff */
[----:B------:R-:W-:Y:S01]  /*7080*/  IADD3.X R17, RZ, R17, RZ, P0, !PT ;  /* 0x00000011ff117210 */ /* 0x000fe200007fe4ff */
[----:B--2---:R-:W-:-:S04]  /*7090*/  FMUL R3, R0, 48 ;  /* 0x4240000000037820 */ /* 0x004fc80000400000 */
[----:B------:R-:W-:Y:S02]  /*70a0*/  FFMA R22, R3, R3, R22 ;  /* 0x0000000303167223 */ /* 0x000fe40000000016 */
[----:B------:R-:W-:Y:S05]  /*70b0*/  @!P6 BRA `(.L_x_5) ;  /* 0xfffffe200000e947 */ /* 0x000fea000383ffff */
.L_x_4:
[----:B------:R-:W-:Y:S05]  /*70c0*/  BSYNC B6 ;  /* 0x0000000000067941 */ /* 0x000fea0003800000 */
.L_x_2:
[----:B------:R-:W-:Y:S05]  /*70d0*/  BRA.DIV ~URZ, `(.L_x_6) ;  /* 0x000011627f007947 */ /* 0x000fea000b800000 */
[----:B------:R-:W0:Y:S02]  /*70e0*/  SHFL.BFLY PT, R3, R22, 0x2, 0x1f ;  /* 0x0c401f0016037f89 */ /* 0x000e2400000e0000 */
[----:B0-----:R-:W-:-:S05]  /*70f0*/  FADD R3, R3, R22 ;  /* 0x0000001603037221 */ /* 0x001fca0000000000 */
[----:B------:R0:W1:Y:S02]  /*7100*/  SHFL.BFLY PT, R0, R3, 0x1, 0x1f ;  /* 0x0c201f0003007f89 */ /* 0x00006400000e0000 */
.L_x_10:
[----:B------:R-:W2:Y:S01]  /*7110*/  S2R R4, SR_TID.X ;  /* 0x0000000000047919 */ /* 0x000ea20000002100 */
[----:B------:R-:W-:Y:S01]  /*7120*/  ISETP.NE.AND P0, PT, R23, RZ, PT ;  /* 0x000000ff1700720c */ /* 0x000fe20003f05270 */
[----:B-1----:R-:W-:Y:S01]  /*7130*/  FADD R0, R0, R3 ;  /* 0x0000000300007221 */ /* 0x002fe20000000000 */
[----:B------:R-:W-:-:S05]  /*7140*/  MOV R5, 0x39e38e39 ;  /* 0x39e38e3900057802 */ /* 0x000fca0000000f00 */
[----:B------:R-:W-:Y:S01]  /*7150*/  FFMA R0, R0, R5, 9.9999997473787516356e-06 ;  /* 0x3727c5ac00007423 */ /* 0x000fe20000000005 */
[----:B0-2---:R-:W-:Y:S02]  /*7160*/  SHF.R.U32.HI R3, RZ, 0x2, R4 ;  /* 0x00000002ff037819 */ /* 0x005fe40000011604 */
[----:B------:R-:W-:Y:S02]  /*7170*/  LOP3.LUT R7, R4, 0x3, RZ, 0xc0, !PT ;  /* 0x0000000304077812 */ /* 0x000fe400078ec0ff */
[----:B------:R-:W-:Y:S01]  /*7180*/  SGXT.U32 R3, R3, 0x6 ;  /* 0x000000060303781a */ /* 0x000fe20000000000 */
[----:B------:R-:W-:Y:S05]  /*7190*/  @P0 BRA `(.L_x_7) ;  /* 0x00000da000000947 */ /* 0x000fea0003800000 */
[----:B------:R-:W-:Y:S01]  /*71a0*/  IMAD.WIDE.U32 R4, R7, 0x4, RZ ;  /* 0x0000000407047825 */ /* 0x000fe200078e00ff */
[----:B------:R-:W0:Y:S01]  /*71b0*/  MUFU.RSQ R0, R0 ;  /* 0x0000000000007308 */ /* 0x000e220000001400 */
[----:B------:R-:W-:-:S03]  /*71c0*/  LEA R6, R18, R3, 0x6 ;  /* 0x0000000312067211 */ /* 0x000fc600078e30ff */
[----:B------:R-:W-:Y:S02]  /*71d0*/  LOP3.LUT R10, R24, R4, RZ, 0xfc, !PT ;  /* 0x00000004180a7212 */ /* 0x000fe400078efcff */
[----:B------:R-:W-:Y:S01]  /*71e0*/  IADD3 R4, P0, R4, c[0x0][0x170], RZ ;  /* 0x00005c0004047a10 */ /* 0x000fe20007f1e0ff */
[----:B------:R-:W-:Y:S01]  /*71f0*/  IMAD R6, R6, 0x900, R7 ;  /* 0x0000090006067824 */ /* 0x000fe200078e0207 */
[----:B------:R-:W-:Y:S02]  /*7200*/  IADD3 R10, P1, R10, c[0x0][0x168], RZ ;  /* 0x00005a000a0a7a10 */ /* 0x000fe40007f3e0ff */
[----:B------:R-:W-:Y:S02]  /*7210*/  LOP3.LUT R2, R2, R5, RZ, 0xfc, !PT ;  /* 0x0000000502027212 */ /* 0x000fe400078efcff */
[----:B------:R-:W-:Y:S02]  /*7220*/  IADD3.X R5, R5, c[0x0][0x174], RZ, P0, !PT ;  /* 0x00005d0005057a10 */ /* 0x000fe400007fe4ff */
[----:B------:R-:W-:-:S02]  /*7230*/  MOV R7, 0xfffffffc ;  /* 0xfffffffc00077802 */ /* 0x000fc40000000f00 */
[----:B0-----:R-:W-:-:S02]  /*7240*/  IADD3.X R3, R2, c[0x0][0x16c], RZ, P1, !PT ;  /* 0x00005b0002037a10 */ /* 0x001fc40000ffe4ff */
.L_x_8:
[----:B------:R-:W-:Y:S01]  /*7250*/  MOV R2, R10 ;  /* 0x0000000a00027202 */ /* 0x000fe20000000f00 */
[----:B0-----:R-:W2:Y:S04]  /*7260*/  LDG.E.EL R8, [R4.64] ;  /* 0x0000002404087981 */ /* 0x001ea8000c2e1900 */
[----:B------:R-:W3:Y:S01]  /*7270*/  LDG.E.EF R9, [R2.64] ;  /* 0x0000002402097981 */ /* 0x000ee2000c0e1900 */
[----:B------:R-:W-:Y:S01]  /*7280*/  IADD3 R11, R6, 0x4, R7 ;  /* 0x00000004060b7810 */ /* 0x000fe20007ffe007 */
[----:B--2---:R-:W-:Y:S01]  /*7290*/  FADD R8, R8, 1 ;  /* 0x3f80000008087421 */ /* 0x004fe20000000000 */
[----:B---3--:R-:W-:-:S04]  /*72a0*/  FMUL R9, R9, 48 ;  /* 0x4240000009097820 */ /* 0x008fc80000400000 */
[----:B------:R-:W-:-:S04]  /*72b0*/  FMUL R9, R0, R9 ;  /* 0x0000000900097220 */ /* 0x000fc80000400000 */
[----:B------:R-:W-:Y:S01]  /*72c0*/  FMUL R9, R9, R8 ;  /* 0x0000000809097220 */ /* 0x000fe20000400000 */
[----:B------:R-:W-:-:S04]  /*72d0*/  MOV R8, 0x2 ;  /* 0x0000000200087802 */ /* 0x000fc80000000f00 */
[----:B------:R-:W-:Y:S01]  /*72e0*/  F2FP.BF16.PACK_AB R9, RZ, R9 ;  /* 0x00000009ff09723e */ /* 0x000fe200000010ff */
[----:B------:R-:W-:-:S03]  /*72f0*/  IMAD.WIDE R10, R11, R8, c[0x0][0x178] ;  /* 0x00005e000b0a7625 */ /* 0x000fc600078e0208 */
[----:B------:R-:W-:-:S05]  /*7300*/  PRMT R14, R9, 0x7610, R14 ;  /* 0x00007610090e7816 */ /* 0x000fca000000000e */
[----:B------:R0:W-:Y:S04]  /*7310*/  STG.E.U16 [R10.64], R14 ;  /* 0x0000000e0a007986 */ /* 0x0001e8000c101524 */
[----:B------:R-:W2:Y:S04]  /*7320*/  LDG.E.EF R12, [R2.64+0x10] ;  /* 0x00001024020c7981 */ /* 0x000ea8000c0e1900 */
[----:B------:R-:W3:Y:S01]  /*7330*/  LDG.E.EL R9, [R4.64+0x10] ;  /* 0x0000102404097981 */ /* 0x000ee2000c2e1900 */
[----:B--2---:R-:W-:Y:S01]  /*7340*/  FMUL R13, R12, 48 ;  /* 0x424000000c0d7820 */ /* 0x004fe20000400000 */
[----:B---3--:R-:W-:-:S03]  /*7350*/  FADD R12, R9, 1 ;  /* 0x3f800000090c7421 */ /* 0x008fc60000000000 */
[----:B------:R-:W-:-:S04]  /*7360*/  FMUL R13, R0, R13 ;  /* 0x0000000d000d7220 */ /* 0x000fc80000400000 */
[----:B------:R-:W-:Y:S01]  /*7370*/  FMUL R12, R13, R12 ;  /* 0x0000000c0d0c7220 */ /* 0x000fe20000400000 */
[----:B------:R-:W-:-:S04]  /*7380*/  IADD3 R13, R6, 0x8, R7 ;  /* 0x00000008060d7810 */ /* 0x000fc80007ffe007 */
[----:B------:R-:W-:Y:S01]  /*7390*/  F2FP.BF16.PACK_AB R9, RZ, R12 ;  /* 0x0000000cff09723e */ /* 0x000fe200000010ff */
[----:B------:R-:W-:-:S03]  /*73a0*/  IMAD.WIDE R12, R13, R8, c[0x0][0x178] ;  /* 0x00005e000d0c7625 */ /* 0x000fc600078e0208 */
[----:B------:R-:W-:-:S05]  /*73b0*/  PRMT R15, R9, 0x7610, R15 ;  /* 0x00007610090f7816 */ /* 0x000fca000000000f */
[----:B------:R1:W-:Y:S04]  /*73c0*/  STG.E.U16 [R12.64], R15 ;  /* 0x0000000f0c007986 */ /* 0x0003e8000c101524 */
[----:B0-----:R-:W2:Y:S04]  /*73d0*/  LDG.E.EF R10, [R2.64+0x20] ;  /* 0x00002024020a7981 */ /* 0x001ea8000c0e1900 */
        /* <DEDUP_REMOVED lines=10> */
[----:B-1----:R-:W2:Y:S04]  /*7480*/  LDG.E.EF R12, [R2.64+0x30] ;  /* 0x00003024020c7981 */ /* 0x002ea8000c0e1900 */
        /* <DEDUP_REMOVED lines=153> */
[----:B-1----:R1:W2:Y:S04]  /*7e20*/  LDG.E.EF R12, [R2.64+0x110] ;  /* 0x00011024020c7981 */ /* 0x0022a8000c0e1900 */
[----:B------:R3:W4:Y:S01]  /*7e30*/  LDG.E.EL R9, [R4.64+0x110] ;  /* 0x0001102404097981 */ /* 0x000722000c2e1900 */
[----:B------:R-:W-:-:S04]  /*7e40*/  IADD3 R7, R7, 0x48, RZ ;  /* 0x0000004807077810 */ /* 0x000fc80007ffe0ff */
[----:B------:R-:W-:Y:S02]  /*7e50*/  ISETP.GE.U32.AND P0, PT, R7, 0x8fc, PT ;  /* 0x000008fc0700780c */ /* 0x000fe40003f06070 */
[----:B0-----:R-:W-:Y:S02]  /*7e60*/  IADD3 R10, P1, R2, 0x120, RZ ;  /* 0x00000120020a7810 */ /* 0x001fe40007f3e0ff */
[----:B---3--:R-:W-:Y:S02]  /*7e70*/  IADD3 R4, P2, R4, 0x120, RZ ;  /* 0x0000012004047810 */ /* 0x008fe40007f5e0ff */
[----:B-1----:R-:W-:Y:S02]  /*7e80*/  IADD3.X R3, RZ, R3, RZ, P1, !PT ;  /* 0x00000003ff037210 */ /* 0x002fe40000ffe4ff */
[----:B------:R-:W-:Y:S01]  /*7e90*/  IADD3.X R5, RZ, R5, RZ, P2, !PT ;  /* 0x00000005ff057210 */ /* 0x000fe200017fe4ff */
[----:B--2---:R-:W-:Y:S01]  /*7ea0*/  FMUL R13, R12, 48 ;  /* 0x424000000c0d7820 */ /* 0x004fe20000400000 */
[----:B----4-:R-:W-:-:S03]  /*7eb0*/  FADD R12, R9, 1 ;  /* 0x3f800000090c7421 */ /* 0x010fc60000000000 */
[----:B------:R-:W-:Y:S01]  /*7ec0*/  FMUL R13, R0, R13 ;  /* 0x0000000d000d7220 */ /* 0x000fe20000400000 */
[----:B------:R-:W-:-:S03]  /*7ed0*/  IADD3 R9, R6, R7, RZ ;  /* 0x0000000706097210 */ /* 0x000fc60007ffe0ff */
[----:B------:R-:W-:Y:S02]  /*7ee0*/  FMUL R12, R13, R12 ;  /* 0x0000000c0d0c7220 */ /* 0x000fe40000400000 */
[----:B------:R-:W-:-:S03]  /*7ef0*/  IMAD.WIDE R8, R9, R8, c[0x0][0x178] ;  /* 0x00005e0009087625 */ /* 0x000fc600078e0208 */
[----:B------:R-:W-:-:S05]  /*7f00*/  F2FP.BF16.PACK_AB R12, RZ, R12 ;  /* 0x0000000cff0c723e */ /* 0x000fca00000010ff */
[----:B------:R0:W-:Y:S01]  /*7f10*/  STG.E.U16 [R8.64], R12 ;  /* 0x0000000c08007986 */ /* 0x0001e2000c101524 */
[----:B------:R-:W-:Y:S05]  /*7f20*/  @!P0 BRA `(.L_x_8) ;  /* 0xfffff32000008947 */ /* 0x000fea000383ffff */
[----:B------:R-:W-:Y:S05]  /*7f30*/  EXIT ;  /* 0x000000000000794d */ /* 0x000fea0003800000 */
.L_x_7:
[----:B------:R-:W-:Y:S01]  /*7f40*/  IMAD.WIDE.U32 R4, R7, 0x4, RZ ;  /* 0x0000000407047825 */ /* 0x000fe200078e00ff */
[----:B------:R0:W1:Y:S01]  /*7f50*/  MUFU.RSQ R16, R0 ;  /* 0x0000000000107308 */ /* 0x0000620000001400 */
[----:B------:R-:W-:-:S03]  /*7f60*/  LEA R3, R18, R3, 0x6 ;  /* 0x0000000312037211 */ /* 0x000fc600078e30ff */
[----:B------:R-:W-:Y:S02]  /*7f70*/  LOP3.LUT R24, R24, R4, RZ, 0xfc, !PT ;  /* 0x0000000418187212 */ /* 0x000fe400078efcff */
[----:B------:R-:W-:Y:S02]  /*7f80*/  IADD3 R22, P1, R4, c[0x0][0x170], RZ ;  /* 0x00005c0004167a10 */ /* 0x000fe40007f3e0ff */
[----:B------:R-:W-:Y:S02]  /*7f90*/  IADD3 R18, P0, R24, c[0x0][0x168], RZ ;  /* 0x00005a0018127a10 */ /* 0x000fe40007f1e0ff */
[----:B------:R-:W-:Y:S01]  /*7fa0*/  LOP3.LUT R19, R2, R5, RZ, 0xfc, !PT ;  /* 0x0000000502137212 */ /* 0x000fe200078efcff */
[----:B------:R-:W-:Y:S01]  /*7fb0*/  IMAD R2, R3, 0x900, R7 ;  /* 0x0000090003027824 */ /* 0x000fe200078e0207 */
[----:B------:R-:W-:Y:S02]  /*7fc0*/  IADD3.X R23, R5, c[0x0][0x174], RZ, P1, !PT ;  /* 0x00005d0005177a10 */ /* 0x000fe40000ffe4ff */
[----:B------:R-:W-:-:S02]  /*7fd0*/  MOV R24, 0xfffffffc ;  /* 0xfffffffc00187802 */ /* 0x000fc40000000f00 */
[----:B01----:R-:W-:-:S02]  /*7fe0*/  IADD3.X R19, R19, c[0x0][0x16c], RZ, P0, !PT ;  /* 0x00005b0013137a10 */ /* 0x003fc400007fe4ff */
.L_x_9:
[----:B0-----:R0:W5:Y:S01]  /*7ff0*/  LDG.E.EL R17, [R22.64] ;  /* 0x0000002416117981 */ /* 0x001162000c2e1900 */
[----:B------:R-:W-:Y:S01]  /*8000*/  UMOV UR8, 32@lo(assertMessage_1) ;  /* 0x0000000000087882 */ /* 0x000fe20000000000 */
[----:B------:R-:W-:Y:S01]  /*8010*/  MOV R8, 0x373 ;  /* 0x0000037300087802 */ /* 0x000fe20000000f00 */
[----:B------:R-:W-:Y:S01]  /*8020*/  UMOV UR9, 32@hi(assertMessage_1) ;  /* 0x0000000000097882 */ /* 0x000fe20000000000 */
[----:B------:R-:W-:Y:S01]  /*8030*/  MOV R12, 0x1 ;  /* 0x00000001000c7802 */ /* 0x000fe20000000f00 */
[----:B------:R-:W-:Y:S01]  /*8040*/  UMOV UR6, 32@lo(assertFile_1) ;  /* 0x0000000000067882 */ /* 0x000fe20000000000 */
[----:B------:R-:W-:Y:S01]  /*8050*/  MOV R13, RZ ;  /* 0x000000ff000d7202 */ /* 0x000fe20000000f00 */
[----:B------:R-:W-:Y:S01]  /*8060*/  UMOV UR7, 32@hi(assertFile_1) ;  /* 0x0000000000077882 */ /* 0x000fe20000000000 */
[----:B------:R-:W-:Y:S01]  /*8070*/  MOV R4, UR8 ;  /* 0x0000000800047c02 */ /* 0x000fe20008000f00 */
[----:B------:R-:W-:Y:S01]  /*8080*/  UMOV UR4, 32@lo(assertFunc_1) ;  /* 0x0000000000047882 */ /* 0x000fe20000000000 */
[----:B------:R-:W-:Y:S01]  /*8090*/  MOV R5, UR9 ;  /* 0x0000000900057c02 */ /* 0x000fe20008000f00 */
[----:B------:R-:W-:Y:S01]  /*80a0*/  UMOV UR5, 32@hi(assertFunc_1) ;  /* 0x0000000000057882 */ /* 0x000fe20000000000 */
[----:B------:R-:W-:-:S02]  /*80b0*/  MOV R6, UR6 ;  /* 0x0000000600067c02 */ /* 0x000fc40008000f00 */
[----:B------:R-:W-:Y:S02]  /*80c0*/  MOV R7, UR7 ;  /* 0x0000000700077c02 */ /* 0x000fe40008000f00 */
[----:B------:R-:W-:Y:S02]  /*80d0*/  MOV R10, UR4 ;  /* 0x00000004000a7c02 */ /* 0x000fe40008000f00 */
[----:B------:R-:W-:Y:S02]  /*80e0*/  MOV R11, UR5 ;  /* 0x00000005000b7c02 */ /* 0x000fe40008000f00 */
[----:B------:R-:W-:Y:S02]  /*80f0*/  MOV R20, 32@lo((triton__0d1d2d3d4de5de + .L_x_1@srel)) ;  /* 0x0000000000147802 */ /* 0x000fe40000000f00 */
[----:B------:R-:W-:-:S04]  /*8100*/  MOV R21, 32@hi((triton__0d1d2d3d4de5de + .L_x_1@srel)) ;  /* 0x0000000000157802 */ /* 0x000fc80000000f00 */
[----:B0----5:R-:W-:Y:S05]  /*8110*/  CALL.ABS.NOINC `(__assertfail) ;  /* 0x0000000000007943 */ /* 0x021fea0003c00000 */
.L_x_1:
[----:B------:R0:W2:Y:S01]  /*8120*/  LDG.E.EF R0, [R18.64] ;  /* 0x0000002412007981 */ /* 0x0000a2000c0e1900 */
[----:B------:R-:W-:Y:S02]  /*8130*/  IADD3 R24, R24, 0x4, RZ ;  /* 0x0000000418187810 */ /* 0x000fe40007ffe0ff */
[----:B------:R-:W-:-:S02]  /*8140*/  MOV R5, 0x2 ;  /* 0x0000000200057802 */ /* 0x000fc40000000f00 */
[C---:B------:R-:W-:Y:S02]  /*8150*/  IADD3 R4, R24.reuse, R2, RZ ;  /* 0x0000000218047210 */ /* 0x040fe40007ffe0ff */
[----:B------:R-:W-:Y:S02]  /*8160*/  ISETP.GE.U32.AND P0, PT, R24, 0x8fc, PT ;  /* 0x000008fc1800780c */ /* 0x000fe40003f06070 */
[----:B------:R-:W-:Y:S01]  /*8170*/  IADD3 R22, P2, R22, 0x10, RZ ;  /* 0x0000001016167810 */ /* 0x000fe20007f5e0ff */
[----:B------:R-:W-:Y:S01]  /*8180*/  IMAD.WIDE R4, R4, R5, c[0x0][0x178] ;  /* 0x00005e0004047625 */ /* 0x000fe200078e0205 */
[----:B0-----:R-:W-:Y:S02]  /*8190*/  IADD3 R18, P1, R18, 0x10, RZ ;  /* 0x0000001012127810 */ /* 0x001fe40007f3e0ff */
[----:B------:R-:W-:Y:S02]  /*81a0*/  IADD3.X R23, RZ, R23, RZ, P2, !PT ;  /* 0x00000017ff177210 */ /* 0x000fe400017fe4ff */
[----:B------:R-:W-:Y:S01]  /*81b0*/  IADD3.X R19, RZ, R19, RZ, P1, !PT ;  /* 0x00000013ff137210 */ /* 0x000fe20000ffe4ff */
[----:B--2---:R-:W-:Y:S01]  /*81c0*/  FMUL R3, R0, 48 ;  /* 0x4240000000037820 */ /* 0x004fe20000400000 */
[----:B------:R-:W-:-:S03]  /*81d0*/  FADD R0, R17, 1 ;  /* 0x3f80000011007421 */ /* 0x000fc60000000000 */
[----:B------:R-:W-:-:S04]  /*81e0*/  FMUL R3, R16, R3 ;  /* 0x0000000310037220 */ /* 0x000fc80000400000 */
[----:B------:R-:W-:-:S05]  /*81f0*/  FMUL R0, R3, R0 ;  /* 0x0000000003007220 */ /* 0x000fca0000400000 */
[----:B------:R-:W-:-:S05]  /*8200*/  F2FP.BF16.PACK_AB R0, RZ, R0 ;  /* 0x00000000ff00723e */ /* 0x000fca00000010ff */
[----:B------:R0:W-:Y:S01]  /*8210*/  STG.E.U16 [R4.64], R0 ;  /* 0x0000000004007986 */ /* 0x0001e2000c101524 */
[----:B------:R-:W-:Y:S05]  /*8220*/  @!P0 BRA `(.L_x_9) ;  /* 0xfffffdc000008947 */ /* 0x000fea000383ffff */
[----:B------:R-:W-:Y:S05]  /*8230*/  EXIT ;  /* 0x000000000000794d */ /* 0x000fea0003800000 */
.L_x_6:
[----:B------:R-:W-:Y:S02]  /*8240*/  MOV R3, R22 ;  /* 0x0000001600037202 */ /* 0x000fe40000000f00 */
[----:B------:R-:W-:Y:S02]  /*8250*/  MOV R0, 0x2 ;  /* 0x0000000200007802 */ /* 0x000fe40000000f00 */
[----:B------:R-:W-:Y:S02]  /*8260*/  MOV R6, 0x1f ;  /* 0x0000001f00067802 */ /* 0x000fe40000000f00 */
[----:B------:R-:W-:Y:S02]  /*8270*/  MOV R7, 0xffffffff ;  /* 0xffffffff00077802 */ /* 0x000fe40000000f00 */
[----:B------:R-:W-:-:S02]  /*8280*/  MOV R4, 0x82a0 ;  /* 0x000082a000047802 */ /* 0x000fc40000000f00 */
[----:B------:R-:W-:Y:S05]  /*8290*/  CALL.REL.NOINC `($__internal_0_$__cuda_sm70_shflsync_bfly) ;  /* 0x0000005000007944 */ /* 0x000fea0003c00000 */
[----:B01----:R-:W-:Y:S01]  /*82a0*/  FADD R3, R22, R0 ;  /* 0x0000000016037221 */ /* 0x003fe20000000000 */
[----:B------:R-:W-:-:S02]  /*82b0*/  MOV R0, 0x1 ;  /* 0x0000000100007802 */ /* 0x000fc40000000f00 */
[----:B------:R-:W-:-:S02]  /*82c0*/  MOV R4, 0x82e0 ;  /* 0x000082e000047802 */ /* 0x000fc40000000f00 */
[----:B------:R-:W-:Y:S05]  /*82d0*/  CALL.REL.NOINC `($__internal_0_$__cuda_sm70_shflsync_bfly) ;  /* 0x0000001000007944 */ /* 0x000fea0003c00000 */
[----:B------:R-:W-:Y:S05]  /*82e0*/  BRA `(.L_x_10) ;  /* 0xffffee2000007947 */ /* 0x000fea000383ffff */
        .weak           $__internal_0_$__cuda_sm70_shflsync_bfly
        .type           $__internal_0_$__cuda_sm70_shflsync_bfly,@function
        .size           $__internal_0_$__cuda_sm70_shflsync_bfly,(.L_x_12 - $__internal_0_$__cuda_sm70_shflsync_bfly)
$__internal_0_$__cuda_sm70_shflsync_bfly:
[----:B------:R-:W-:Y:S01]  /*82f0*/  MOV R5, 0x0 ;  /* 0x0000000000057802 */ /* 0x000fe20000000f00 */
[----:B------:R-:W-:Y:S04]  /*8300*/  WARPSYNC R7 ;  /* 0x0000000700007348 */ /* 0x000fe80003800000 */
[----:B------:R0:W1:Y:S01]  /*8310*/  SHFL.BFLY PT, R0, R3, R0, R6 ;  /* 0x0c00000003007389 */ /* 0x00006200000e0006 */
[----:B------:R-:W-:Y:S05]  /*8320*/  RET.REL.NODEC R4 `(triton__0d1d2d3d4de5de) ;  /* 0xffff7cd004007950 */ /* 0x000fea0003c3ffff */
.L_x_11:
[----:B------:R-:W-:-:S00]  /*8330*/  BRA `(.L_x_11) ;  /* 0xfffffff000007947 */ /* 0x000fc0000383ffff */
[----:B------:R-:W-:-:S00]  /*8340*/  NOP ;  /* 0x0000000000007918 */ /* 0x000fc00000000000 */
        /* <DEDUP_REMOVED lines=11> */
.L_x_12:


//--------------------- .nv.global.init           --------------------------
	.section	.nv.global.init,"aw",@progbits
.nv.global.init:
	.type		_$_str,@object
	.size		_$_str,(assertFunc_1 - _$_str)
_$_str:
        /*0000*/ 	.byte	0x5f, 0x5f, 0x43, 0x55, 0x44, 0x41, 0x5f, 0x46, 0x54, 0x5a, 0x00
	.type		assertFunc_1,@object
	.size		assertFunc_1,(assertFunc_0 - assertFunc_1)
assertFunc_1:
        /*000b*/ 	.byte	0x5f, 0x63, 0x61, 0x6c, 0x6c, 0x5f, 0x77, 0x69, 0x74, 0x68, 0x5f, 0x66, 0x72, 0x61, 0x6d, 0x65
        /*001b*/ 	.byte	0x73, 0x5f, 0x72, 0x65, 0x6d, 0x6f, 0x76, 0x65, 0x64
	.type		assertFunc_0,@object
	.size		assertFunc_0,(assertFile_0 - assertFunc_0)
assertFunc_0:
        /*0024*/ 	.byte	0x5f, 0x63, 0x61, 0x6c, 0x6c, 0x5f, 0x77, 0x69, 0x74, 0x68, 0x5f, 0x66, 0x72, 0x61, 0x6d, 0x65
        /*0034*/ 	.byte	0x73, 0x5f, 0x72, 0x65, 0x6d, 0x6f, 0x76, 0x65, 0x64
	.type		assertFile_0,@object
	.size		assertFile_0,(assertFile_1 - assertFile_0)
assertFile_0:
        /*003d*/ 	.byte	0x3c, 0x66, 0x72, 0x6f, 0x7a, 0x65, 0x6e, 0x20, 0x69, 0x6d, 0x70, 0x6f, 0x72, 0x74, 0x6c, 0x69
        /*004d*/ 	.byte	0x62, 0x2e, 0x5f, 0x62, 0x6f, 0x6f, 0x74, 0x73, 0x74, 0x72, 0x61, 0x70, 0x5f, 0x65, 0x78, 0x74
        /*005d*/ 	.byte	0x65, 0x72, 0x6e, 0x61, 0x6c, 0x3e
	.type		assertFile_1,@object
	.size		assertFile_1,(assertMessage_0 - assertFile_1)
assertFile_1:
        /*0063*/ 	.byte	0x3c, 0x66, 0x72, 0x6f, 0x7a, 0x65, 0x6e, 0x20, 0x69, 0x6d, 0x70, 0x6f, 0x72, 0x74, 0x6c, 0x69
        /*0073*/ 	.byte	0x62, 0x2e, 0x5f, 0x62, 0x6f, 0x6f, 0x74, 0x73, 0x74, 0x72, 0x61, 0x70, 0x5f, 0x65, 0x78, 0x74
        /*0083*/ 	.byte	0x65, 0x72, 0x6e, 0x61, 0x6c, 0x3e
	.type		assertMessage_0,@object
	.size		assertMessage_0,(assertMessage_1 - assertMessage_0)
assertMessage_0:
        /*0089*/ 	.byte	0x69, 0x6e, 0x64, 0x65, 0x78, 0x20, 0x6f, 0x75, 0x74, 0x20, 0x6f, 0x66, 0x20, 0x62, 0x6f, 0x75
        /*0099*/ 	.byte	0x6e, 0x64, 0x73, 0x3a, 0x20, 0x30, 0x20, 0x3c, 0x3d, 0x20, 0x74, 0x6d, 0x70, 0x33, 0x20, 0x3c
        /*00a9*/ 	.byte	0x20, 0x32, 0x38, 0x38, 0x32, 0x35, 0x36
	.type		assertMessage_1,@object
	.size		assertMessage_1,(.L_2 - assertMessage_1)
assertMessage_1:
        /*00b0*/ 	.byte	0x69, 0x6e, 0x64, 0x65, 0x78, 0x20, 0x6f, 0x75, 0x74, 0x20, 0x6f, 0x66, 0x20, 0x62, 0x6f, 0x75
        /*00c0*/ 	.byte	0x6e, 0x64, 0x73, 0x3a, 0x20, 0x30, 0x20, 0x3c, 0x3d, 0x20, 0x74, 0x6d, 0x70, 0x31, 0x33, 0x20
        /*00d0*/ 	.byte	0x3c, 0x20, 0x32, 0x38, 0x38, 0x32, 0x35, 0x36
.L_2:


//--------------------- SYMBOLS --------------------------

	.type		__assertfail,@function
